	.target	sm_80

	.elftype	@"ET_EXEC"


//--------------------- .note.nv.tkinfo           --------------------------
	.section	.note.nv.tkinfo,"",@"SHT_NOTE"
	.sectionflags	@"SHF_NOTE_NV_TKINFO"
	.tkinfo
        /*0018*/ 	.word	0x00000002
        /*0030*/ 	.string	""
        /*0030*/ 	.string	"ptxas"
        /*0030*/ 	.string	"Cuda compilation tools, release 13.0, V13.0.88"
        /*0030*/ 	.string	"Build cuda_13.0.r13.0/compiler.36424714_0"
        /*0030*/ 	.string	"-v  -suppress-debug-info  -lineinfo  -arch sm_80 "



//--------------------- .note.nv.cuinfo           --------------------------
	.section	.note.nv.cuinfo,"",@"SHT_NOTE"
	.sectionflags	@"SHF_NOTE_NV_CUINFO"
        /*0018*/ 	.short	0x0002
        /*001a*/ 	.short	0x0050
        /*001c*/ 	.short	0x0082
	.zero		2


//--------------------- .nv.info                  --------------------------
	.section	.nv.info,"",@"SHT_CUDA_INFO"
	.align	4


	//----- nvinfo : EIATTR_REGCOUNT
	.align		4
        /*0000*/ 	.byte	0x04, 0x2f
        /*0002*/ 	.short	(.L_1 - .L_0)
	.align		4
.L_0:
        /*0004*/ 	.word	index@(matmul_kernel)
        /*0008*/ 	.word	0x000000ff


	//----- nvinfo : EIATTR_FRAME_SIZE
	.align		4
.L_1:
        /*000c*/ 	.byte	0x04, 0x11
        /*000e*/ 	.short	(.L_3 - .L_2)
	.align		4
.L_2:
        /*0010*/ 	.word	index@(matmul_kernel)
        /*0014*/ 	.word	0x000001c8


	//----- nvinfo : EIATTR_MIN_STACK_SIZE
	.align		4
.L_3:
        /*0018*/ 	.byte	0x04, 0x12
        /*001a*/ 	.short	(.L_5 - .L_4)
	.align		4
.L_4:
        /*001c*/ 	.word	index@(matmul_kernel)
        /*0020*/ 	.word	0x000001c8
.L_5:


//--------------------- .nv.info.matmul_kernel    --------------------------
	.section	.nv.info.matmul_kernel,"",@"SHT_CUDA_INFO"
	.sectionflags	@""
	.align	4


	//----- nvinfo : EIATTR_CUDA_API_VERSION
	.align		4
        /*0000*/ 	.byte	0x04, 0x37
        /*0002*/ 	.short	(.L_7 - .L_6)
.L_6:
        /*0004*/ 	.word	0x00000082


	//----- nvinfo : EIATTR_SW2861232_WAR
	.align		4
.L_7:
        /*0008*/ 	.byte	0x01, 0x35
	.zero		2


	//----- nvinfo : EIATTR_PARAM_CBANK
	.align		4
        /*000c*/ 	.byte	0x04, 0x0a
        /*000e*/ 	.short	(.L_9 - .L_8)
	.align		4
.L_8:
        /*0010*/ 	.word	index@(.nv.constant0.matmul_kernel)
        /*0014*/ 	.short	0x0160
        /*0016*/ 	.short	0x0050


	//----- nvinfo : EIATTR_CBANK_PARAM_SIZE
	.align		4
.L_9:
        /*0018*/ 	.byte	0x03, 0x19
        /*001a*/ 	.short	0x0050


	//----- nvinfo : EIATTR_KPARAM_INFO
	.align		4
        /*001c*/ 	.byte	0x04, 0x17
        /*001e*/ 	.short	(.L_11 - .L_10)
.L_10:
        /*0020*/ 	.word	0x00000000
        /*0024*/ 	.short	0x000d
        /*0026*/ 	.short	0x0048
        /*0028*/ 	.byte	0x00, 0xf4, 0x21, 0x00


	//----- nvinfo : EIATTR_KPARAM_INFO
	.align		4
.L_11:
        /*002c*/ 	.byte	0x04, 0x17
        /*002e*/ 	.short	(.L_13 - .L_12)
.L_12:
        /*0030*/ 	.word	0x00000000
        /*0034*/ 	.short	0x000c
        /*0036*/ 	.short	0x0040
        /*0038*/ 	.byte	0x00, 0xf4, 0x21, 0x00


	//----- nvinfo : EIATTR_KPARAM_INFO
	.align		4
.L_13:
        /*003c*/ 	.byte	0x04, 0x17
        /*003e*/ 	.short	(.L_15 - .L_14)
.L_14:
        /*0040*/ 	.word	0x00000000
        /*0044*/ 	.short	0x000b
        /*0046*/ 	.short	0x0038
        /*0048*/ 	.byte	0x00, 0xf0, 0x11, 0x00


	//----- nvinfo : EIATTR_KPARAM_INFO
	.align		4
.L_15:
        /*004c*/ 	.byte	0x04, 0x17
        /*004e*/ 	.short	(.L_17 - .L_16)
.L_16:
        /*0050*/ 	.word	0x00000000
        /*0054*/ 	.short	0x000a
        /*0056*/ 	.short	0x0034
        /*0058*/ 	.byte	0x00, 0xf0, 0x11, 0x00


	//----- nvinfo : EIATTR_KPARAM_INFO
	.align		4
.L_17:
        /*005c*/ 	.byte	0x04, 0x17
        /*005e*/ 	.short	(.L_19 - .L_18)
.L_18:
        /*0060*/ 	.word	0x00000000
        /*0064*/ 	.short	0x0009
        /*0066*/ 	.short	0x0030
        /*0068*/ 	.byte	0x00, 0xf0, 0x11, 0x00


	//----- nvinfo : EIATTR_KPARAM_INFO
	.align		4
.L_19:
        /*006c*/ 	.byte	0x04, 0x17
        /*006e*/ 	.short	(.L_21 - .L_20)
.L_20:
        /*0070*/ 	.word	0x00000000
        /*0074*/ 	.short	0x0008
        /*0076*/ 	.short	0x002c
        /*0078*/ 	.byte	0x00, 0xf0, 0x11, 0x00


	//----- nvinfo : EIATTR_KPARAM_INFO
	.align		4
.L_21:
        /*007c*/ 	.byte	0x04, 0x17
        /*007e*/ 	.short	(.L_23 - .L_22)
.L_22:
        /*0080*/ 	.word	0x00000000
        /*0084*/ 	.short	0x0007
        /*0086*/ 	.short	0x0028
        /*0088*/ 	.byte	0x00, 0xf0, 0x11, 0x00


	//----- nvinfo : EIATTR_KPARAM_INFO
	.align		4
.L_23:
        /*008c*/ 	.byte	0x04, 0x17
        /*008e*/ 	.short	(.L_25 - .L_24)
.L_24:
        /*0090*/ 	.word	0x00000000
        /*0094*/ 	.short	0x0006
        /*0096*/ 	.short	0x0024
        /*0098*/ 	.byte	0x00, 0xf0, 0x11, 0x00


	//----- nvinfo : EIATTR_KPARAM_INFO
	.align		4
.L_25:
        /*009c*/ 	.byte	0x04, 0x17
        /*009e*/ 	.short	(.L_27 - .L_26)
.L_26:
        /*00a0*/ 	.word	0x00000000
        /*00a4*/ 	.short	0x0005
        /*00a6*/ 	.short	0x0020
        /*00a8*/ 	.byte	0x00, 0xf0, 0x11, 0x00


	//----- nvinfo : EIATTR_KPARAM_INFO
	.align		4
.L_27:
        /*00ac*/ 	.byte	0x04, 0x17
        /*00ae*/ 	.short	(.L_29 - .L_28)
.L_28:
        /*00b0*/ 	.word	0x00000000
        /*00b4*/ 	.short	0x0004
        /*00b6*/ 	.short	0x001c
        /*00b8*/ 	.byte	0x00, 0xf0, 0x11, 0x00


	//----- nvinfo : EIATTR_KPARAM_INFO
	.align		4
.L_29:
        /*00bc*/ 	.byte	0x04, 0x17
        /*00be*/ 	.short	(.L_31 - .L_30)
.L_30:
        /*00c0*/ 	.word	0x00000000
        /*00c4*/ 	.short	0x0003
        /*00c6*/ 	.short	0x0018
        /*00c8*/ 	.byte	0x00, 0xf0, 0x11, 0x00


	//----- nvinfo : EIATTR_KPARAM_INFO
	.align		4
.L_31:
        /*00cc*/ 	.byte	0x04, 0x17
        /*00ce*/ 	.short	(.L_33 - .L_32)
.L_32:
        /*00d0*/ 	.word	0x00000000
        /*00d4*/ 	.short	0x0002
        /*00d6*/ 	.short	0x0010
        /*00d8*/ 	.byte	0x00, 0xf4, 0x21, 0x00


	//----- nvinfo : EIATTR_KPARAM_INFO
	.align		4
.L_33:
        /*00dc*/ 	.byte	0x04, 0x17
        /*00de*/ 	.short	(.L_35 - .L_34)
.L_34:
        /*00e0*/ 	.word	0x00000000
        /*00e4*/ 	.short	0x0001
        /*00e6*/ 	.short	0x0008
        /*00e8*/ 	.byte	0x00, 0xf4, 0x21, 0x00


	//----- nvinfo : EIATTR_KPARAM_INFO
	.align		4
.L_35:
        /*00ec*/ 	.byte	0x04, 0x17
        /*00ee*/ 	.short	(.L_37 - .L_36)
.L_36:
        /*00f0*/ 	.word	0x00000000
        /*00f4*/ 	.short	0x0000
        /*00f6*/ 	.short	0x0000
        /*00f8*/ 	.byte	0x00, 0xf4, 0x21, 0x00


	//----- nvinfo : EIATTR_MAXREG_COUNT
	.align		4
.L_37:
        /*00fc*/ 	.byte	0x03, 0x1b
        /*00fe*/ 	.short	0x00ff


	//----- nvinfo : EIATTR_NUM_BARRIERS
	.align		4
        /*0100*/ 	.byte	0x02, 0x4c
        /*0102*/ 	.byte	0x01
	.zero		1


	//----- nvinfo : EIATTR_ANNOTATIONS
	.align		4
        /*0104*/ 	.byte	0x04, 0x55
        /*0106*/ 	.short	(.L_39 - .L_38)


	//   ....[0]....
.L_38:
        /*0108*/ 	.word	0x00000001
        /*010c*/ 	.byte	0x30, 0x05, 0x00, 0x00, 0x01, 0x00, 0x00, 0x00, 0x60, 0x05, 0x00, 0x00, 0x01, 0x00, 0x00, 0x00
        /* <DEDUP_REMOVED lines=126> */
        /*08fc*/ 	.byte	0x00, 0xba, 0x00, 0x00


	//----- nvinfo : EIATTR_MERCURY_ISA_VERSION
	.align		4
.L_39:
        /*0900*/ 	.byte	0x03, 0x5f
        /*0902*/ 	.short	0x0000


	//----- nvinfo : EIATTR_EXIT_INSTR_OFFSETS
	.align		4
        /*0904*/ 	.byte	0x04, 0x1c
        /*0906*/ 	.short	(.L_41 - .L_40)


	//   ....[0]....
.L_40:
        /*0908*/ 	.word	0x0000bd30


	//   ....[1]....
        /*090c*/ 	.word	0x0000bd60


	//----- nvinfo : EIATTR_REQNTID
	.align		4
.L_41:
        /*0910*/ 	.byte	0x04, 0x10
        /*0912*/ 	.short	(.L_43 - .L_42)
.L_42:
        /*0914*/ 	.word	0x00000040
        /*0918*/ 	.word	0x00000001
        /*091c*/ 	.word	0x00000001
.L_43:


//--------------------- .nv.callgraph             --------------------------
	.section	.nv.callgraph,"",@"SHT_CUDA_CALLGRAPH"
	.align	4
	.sectionentsize	8
	.align		4
        /*0000*/ 	.word	0x00000000
	.align		4
        /*0004*/ 	.word	0xffffffff
	.align		4
        /*0008*/ 	.word	0x00000000
	.align		4
        /*000c*/ 	.word	0xfffffffe
	.align		4
        /*0010*/ 	.word	0x00000000
	.align		4
        /*0014*/ 	.word	0xfffffffd
	.align		4
        /*0018*/ 	.word	0x00000000
	.align		4
        /*001c*/ 	.word	0xfffffffc


//--------------------- .nv.rel.action            --------------------------
	.section	.nv.rel.action,"",@"SHT_CUDA_RELOCINFO"
	.align	8
	.sectionentsize	8
        /*0000*/ 	.byte	0x73, 0x00, 0x00, 0x00, 0x00, 0x00, 0x00, 0x00, 0x00, 0x00, 0x00, 0x11, 0x25, 0x00, 0x05, 0x36


//--------------------- .nv.constant0.matmul_kernel --------------------------
	.section	.nv.constant0.matmul_kernel,"a",@progbits
	.sectionflags	@""
	.align	4
.nv.constant0.matmul_kernel:
	.zero		432


//--------------------- .text.matmul_kernel       --------------------------
	.section	.text.matmul_kernel,"ax",@progbits
	.sectioninfo	@"SHI_REGISTERS=255"
	.align	128
        .global         matmul_kernel
        .type           matmul_kernel,@function
        .size           matmul_kernel,(.L_x_5 - matmul_kernel)
        .other          matmul_kernel,@"STO_CUDA_ENTRY STV_DEFAULT"
matmul_kernel:
.text.matmul_kernel:
[----:B------:R-:W-:-:S03]  /*0000*/  IMAD.MOV.U32 R1, RZ, RZ, c[0x0][0x28] ;  /* 0x00000a00ff017624 */ /* 0x000fc600078e00ff */
[----:B------:R-:W-:Y:S01]  /*0010*/  IMAD.MOV.U32 R6, RZ, RZ, 0x3f ;  /* 0x0000003fff067424 */ /* 0x000fe200078e00ff */
[----:B------:R-:W0:Y:S01]  /*0020*/  S2R R5, SR_CTAID.X ;  /* 0x0000000000057919 */ /* 0x000e220000002500 */
[----:B------:R-:W-:Y:S01]  /*0030*/  IADD3 R1, R1, -0x1c8, RZ ;  /* 0xfffffe3801017810 */ /* 0x000fe20007ffe0ff */
[----:B------:R-:W-:Y:S02]  /*0040*/  ULDC.64 UR4, c[0x0][0x118] ;  /* 0x0000460000047ab9 */ /* 0x000fe40000000a00 */
[----:B------:R-:W-:Y:S01]  /*0050*/  IADD3 R0, R6, c[0x0][0x17c], RZ ;  /* 0x00005f0006007a10 */ /* 0x000fe20007ffe0ff */
[----:B------:R-:W1:Y:S03]  /*0060*/  S2R R30, SR_TID.X ;  /* 0x00000000001e7919 */ /* 0x000e660000002100 */
[----:B------:R-:W-:-:S04]  /*0070*/  SHF.R.S32.HI R3, RZ, 0x1f, R0 ;  /* 0x0000001fff037819 */ /* 0x000fc80000011400 */
[----:B------:R-:W-:-:S04]  /*0080*/  LEA.HI R3, R3, R0, RZ, 0x6 ;  /* 0x0000000003037211 */ /* 0x000fc800078f30ff */
[----:B------:R-:W-:-:S05]  /*0090*/  SHF.R.S32.HI R3, RZ, 0x6, R3 ;  /* 0x00000006ff037819 */ /* 0x000fca0000011403 */
[----:B------:R-:W-:Y:S01]  /*00a0*/  IMAD.SHL.U32 R4, R3, 0x8, RZ ;  /* 0x0000000803047824 */ /* 0x000fe200078e00ff */
[----:B0-----:R-:W-:-:S04]  /*00b0*/  IABS R10, R5 ;  /* 0x00000005000a7213 */ /* 0x001fc80000000000 */
[-C--:B------:R-:W-:Y:S02]  /*00c0*/  IABS R7, R4.reuse ;  /* 0x0000000400077213 */ /* 0x080fe40000000000 */
[----:B------:R-:W-:Y:S02]  /*00d0*/  IABS R11, R4 ;  /* 0x00000004000b7213 */ /* 0x000fe40000000000 */
[----:B------:R-:W0:Y:S01]  /*00e0*/  I2F.RP R0, R7 ;  /* 0x0000000700007306 */ /* 0x000e220000209400 */
[----:B-1----:R-:W-:-:S07]  /*00f0*/  LOP3.LUT R28, R30, 0x3f, RZ, 0xc0, !PT ;  /* 0x0000003f1e1c7812 */ /* 0x002fce00078ec0ff */
[----:B0-----:R-:W0:Y:S02]  /*0100*/  MUFU.RCP R0, R0 ;  /* 0x0000000000007308 */ /* 0x001e240000001000 */
[----:B0-----:R-:W-:Y:S01]  /*0110*/  IADD3 R2, R0, 0xffffffe, RZ ;  /* 0x0ffffffe00027810 */ /* 0x001fe20007ffe0ff */
[----:B------:R-:W-:-:S05]  /*0120*/  IMAD.MOV R0, RZ, RZ, -R11 ;  /* 0x000000ffff007224 */ /* 0x000fca00078e0a0b */
[----:B------:R0:W1:Y:S02]  /*0130*/  F2I.FTZ.U32.TRUNC.NTZ R3, R2 ;  /* 0x0000000200037305 */ /* 0x000064000021f000 */
[----:B0-----:R-:W-:Y:S02]  /*0140*/  IMAD.MOV.U32 R2, RZ, RZ, RZ ;  /* 0x000000ffff027224 */ /* 0x001fe400078e00ff */
[----:B-1----:R-:W-:-:S04]  /*0150*/  IMAD.MOV R8, RZ, RZ, -R3 ;  /* 0x000000ffff087224 */ /* 0x002fc800078e0a03 */
[----:B------:R-:W-:Y:S02]  /*0160*/  IMAD R9, R8, R7, RZ ;  /* 0x0000000708097224 */ /* 0x000fe400078e02ff */
[----:B------:R-:W-:Y:S02]  /*0170*/  IMAD.MOV.U32 R8, RZ, RZ, R10 ;  /* 0x000000ffff087224 */ /* 0x000fe400078e000a */
[----:B------:R-:W-:-:S06]  /*0180*/  IMAD.HI.U32 R3, R3, R9, R2 ;  /* 0x0000000903037227 */ /* 0x000fcc00078e0002 */
[----:B------:R-:W-:-:S04]  /*0190*/  IMAD.HI.U32 R3, R3, R8, RZ ;  /* 0x0000000803037227 */ /* 0x000fc800078e00ff */
[----:B------:R-:W-:-:S05]  /*01a0*/  IMAD R0, R3, R0, R8 ;  /* 0x0000000003007224 */ /* 0x000fca00078e0208 */
[----:B------:R-:W-:-:S13]  /*01b0*/  ISETP.GT.U32.AND P1, PT, R7, R0, PT ;  /* 0x000000000700720c */ /* 0x000fda0003f24070 */
[----:B------:R-:W-:Y:S01]  /*01c0*/  @!P1 IMAD.IADD R0, R0, 0x1, -R7 ;  /* 0x0000000100009824 */ /* 0x000fe200078e0a07 */
[----:B------:R-:W-:Y:S02]  /*01d0*/  @!P1 IADD3 R3, R3, 0x1, RZ ;  /* 0x0000000103039810 */ /* 0x000fe40007ffe0ff */
[----:B------:R-:W-:Y:S02]  /*01e0*/  ISETP.NE.AND P1, PT, R4, RZ, PT ;  /* 0x000000ff0400720c */ /* 0x000fe40003f25270 */
[----:B------:R-:W-:Y:S02]  /*01f0*/  ISETP.GE.U32.AND P0, PT, R0, R7, PT ;  /* 0x000000070000720c */ /* 0x000fe40003f06070 */
[----:B------:R-:W-:-:S04]  /*0200*/  LOP3.LUT R0, R5, R4, RZ, 0x3c, !PT ;  /* 0x0000000405007212 */ /* 0x000fc800078e3cff */
[----:B------:R-:W-:Y:S02]  /*0210*/  ISETP.GE.AND P2, PT, R0, RZ, PT ;  /* 0x000000ff0000720c */ /* 0x000fe40003f46270 */
[----:B------:R-:W-:-:S05]  /*0220*/  IADD3 R0, R6, c[0x0][0x178], RZ ;  /* 0x00005e0006007a10 */ /* 0x000fca0007ffe0ff */
[----:B------:R-:W-:-:S05]  /*0230*/  @P0 IADD3 R3, R3, 0x1, RZ ;  /* 0x0000000103030810 */ /* 0x000fca0007ffe0ff */
[----:B------:R-:W-:Y:S01]  /*0240*/  IMAD.MOV.U32 R2, RZ, RZ, R3 ;  /* 0x000000ffff027224 */ /* 0x000fe200078e0003 */
[----:B------:R-:W-:-:S03]  /*0250*/  SHF.R.S32.HI R3, RZ, 0x1f, R0 ;  /* 0x0000001fff037819 */ /* 0x000fc60000011400 */
[----:B------:R-:W-:Y:S01]  /*0260*/  @!P2 IMAD.MOV R2, RZ, RZ, -R2 ;  /* 0x000000ffff02a224 */ /* 0x000fe200078e0a02 */
[----:B------:R-:W-:Y:S02]  /*0270*/  @!P1 LOP3.LUT R2, RZ, R4, RZ, 0x33, !PT ;  /* 0x00000004ff029212 */ /* 0x000fe400078e33ff */
[----:B------:R-:W-:-:S03]  /*0280*/  LEA.HI R3, R3, R0, RZ, 0x6 ;  /* 0x0000000003037211 */ /* 0x000fc600078f30ff */
[----:B------:R-:W-:Y:S02]  /*0290*/  IMAD.SHL.U32 R6, R2, 0x8, RZ ;  /* 0x0000000802067824 */ /* 0x000fe400078e00ff */
[----:B------:R-:W-:-:S03]  /*02a0*/  IMAD.MOV R2, RZ, RZ, -R2 ;  /* 0x000000ffff027224 */ /* 0x000fc600078e0a02 */
[----:B------:R-:W-:Y:S01]  /*02b0*/  LEA.HI.SX32 R3, R3, -R6, 0x1a ;  /* 0x8000000603037211 */ /* 0x000fe200078fd2ff */
[----:B------:R-:W-:-:S03]  /*02c0*/  IMAD R4, R4, R2, R5 ;  /* 0x0000000204047224 */ /* 0x000fc600078e0205 */
[----:B------:R-:W-:Y:S02]  /*02d0*/  IMNMX R11, R3, 0x8, PT ;  /* 0x00000008030b7817 */ /* 0x000fe40003800200 */
[----:B------:R-:W-:Y:S02]  /*02e0*/  IABS R9, R4 ;  /* 0x0000000400097213 */ /* 0x000fe40000000000 */
[----:B------:R-:W-:-:S04]  /*02f0*/  IABS R7, R11 ;  /* 0x0000000b00077213 */ /* 0x000fc80000000000 */
[----:B------:R-:W0:Y:S08]  /*0300*/  I2F.RP R0, R7 ;  /* 0x0000000700007306 */ /* 0x000e300000209400 */
[----:B0-----:R-:W0:Y:S02]  /*0310*/  MUFU.RCP R0, R0 ;  /* 0x0000000000007308 */ /* 0x001e240000001000 */
[----:B0-----:R-:W-:-:S06]  /*0320*/  IADD3 R3, R0, 0xffffffe, RZ ;  /* 0x0ffffffe00037810 */ /* 0x001fcc0007ffe0ff */
[----:B------:R-:W0:Y:S02]  /*0330*/  F2I.FTZ.U32.TRUNC.NTZ R3, R3 ;  /* 0x0000000300037305 */ /* 0x000e24000021f000 */
[----:B0-----:R-:W-:-:S04]  /*0340*/  IMAD.MOV R8, RZ, RZ, -R3 ;  /* 0x000000ffff087224 */ /* 0x001fc800078e0a03 */
[----:B------:R-:W-:Y:S01]  /*0350*/  IMAD.MOV.U32 R2, RZ, RZ, R8 ;  /* 0x000000ffff027224 */ /* 0x000fe200078e0008 */
[----:B------:R-:W-:-:S03]  /*0360*/  IABS R8, R11 ;  /* 0x0000000b00087213 */ /* 0x000fc60000000000 */
[----:B------:R-:W-:Y:S02]  /*0370*/  IMAD R5, R2, R7, RZ ;  /* 0x0000000702057224 */ /* 0x000fe400078e02ff */
[----:B------:R-:W-:Y:S02]  /*0380*/  IMAD.MOV.U32 R2, RZ, RZ, RZ ;  /* 0x000000ffff027224 */ /* 0x000fe400078e00ff */
[----:B------:R-:W-:Y:S02]  /*0390*/  IMAD.MOV R0, RZ, RZ, -R8 ;  /* 0x000000ffff007224 */ /* 0x000fe400078e0a08 */
[----:B------:R-:W-:-:S04]  /*03a0*/  IMAD.HI.U32 R2, R3, R5, R2 ;  /* 0x0000000503027227 */ /* 0x000fc800078e0002 */
[----:B------:R-:W-:Y:S02]  /*03b0*/  IMAD.MOV.U32 R8, RZ, RZ, c[0x0][0x180] ;  /* 0x00006000ff087624 */ /* 0x000fe400078e00ff */
[----:B------:R-:W-:-:S03]  /*03c0*/  IMAD.HI.U32 R2, R2, R9, RZ ;  /* 0x0000000902027227 */ /* 0x000fc600078e00ff */
[----:B------:R-:W-:Y:S01]  /*03d0*/  IADD3 R8, R8, 0x3f, RZ ;  /* 0x0000003f08087810 */ /* 0x000fe20007ffe0ff */
[----:B------:R-:W-:Y:S02]  /*03e0*/  IMAD R0, R2, R0, R9 ;  /* 0x0000000002007224 */ /* 0x000fe400078e0209 */
[----:B------:R-:W-:-:S03]  /*03f0*/  IMAD.MOV.U32 R3, RZ, RZ, c[0x0][0x180] ;  /* 0x00006000ff037624 */ /* 0x000fc600078e00ff */
[----:B------:R-:W-:-:S13]  /*0400*/  ISETP.GT.U32.AND P1, PT, R7, R0, PT ;  /* 0x000000000700720c */ /* 0x000fda0003f24070 */
[----:B------:R-:W-:Y:S01]  /*0410*/  @!P1 IMAD.IADD R0, R0, 0x1, -R7 ;  /* 0x0000000100009824 */ /* 0x000fe200078e0a07 */
[----:B------:R-:W-:Y:S02]  /*0420*/  @!P1 IADD3 R2, R2, 0x1, RZ ;  /* 0x0000000102029810 */ /* 0x000fe40007ffe0ff */
[----:B------:R-:W-:Y:S02]  /*0430*/  ISETP.NE.AND P1, PT, R11, RZ, PT ;  /* 0x000000ff0b00720c */ /* 0x000fe40003f25270 */
[----:B------:R-:W-:Y:S02]  /*0440*/  ISETP.GE.U32.AND P0, PT, R0, R7, PT ;  /* 0x000000070000720c */ /* 0x000fe40003f06070 */
[----:B------:R-:W-:-:S04]  /*0450*/  LOP3.LUT R0, R4, R11, RZ, 0x3c, !PT ;  /* 0x0000000b04007212 */ /* 0x000fc800078e3cff */
[----:B------:R-:W-:-:S07]  /*0460*/  ISETP.GE.AND P2, PT, R0, RZ, PT ;  /* 0x000000ff0000720c */ /* 0x000fce0003f46270 */
[----:B------:R-:W-:Y:S02]  /*0470*/  @P0 IADD3 R2, R2, 0x1, RZ ;  /* 0x0000000102020810 */ /* 0x000fe40007ffe0ff */
[----:B------:R-:W-:-:S04]  /*0480*/  ISETP.GT.AND P0, PT, R8, 0x3f, PT ;  /* 0x0000003f0800780c */ /* 0x000fc80003f04270 */
[----:B------:R-:W-:Y:S01]  /*0490*/  @!P2 IMAD.MOV R2, RZ, RZ, -R2 ;  /* 0x000000ffff02a224 */ /* 0x000fe200078e0a02 */
[----:B------:R-:W-:-:S05]  /*04a0*/  @!P1 LOP3.LUT R2, RZ, R11, RZ, 0x33, !PT ;  /* 0x0000000bff029212 */ /* 0x000fca00078e33ff */
[----:B------:R-:W-:-:S04]  /*04b0*/  IMAD.MOV R0, RZ, RZ, -R2 ;  /* 0x000000ffff007224 */ /* 0x000fc800078e0a02 */
[----:B------:R-:W-:Y:S02]  /*04c0*/  IMAD R0, R11, R0, R4 ;  /* 0x000000000b007224 */ /* 0x000fe400078e0204 */
[----:B------:R-:W-:Y:S02]  /*04d0*/  IMAD.SHL.U32 R4, R2, 0x40, RZ ;  /* 0x0000004002047824 */ /* 0x000fe400078e00ff */
[----:B------:R-:W-:-:S03]  /*04e0*/  IMAD.IADD R0, R6, 0x1, R0 ;  /* 0x0000000106007824 */ /* 0x000fc600078e0200 */
[----:B------:R-:W-:Y:S01]  /*04f0*/  IADD3 R24, R4, 0x1, RZ ;  /* 0x0000000104187810 */ /* 0x000fe20007ffe0ff */
[----:B------:R-:W-:Y:S01]  /*0500*/  IMAD R36, R0, 0x40, R28 ;  /* 0x0000004000247824 */ /* 0x000fe200078e021c */
[C---:B------:R-:W-:Y:S02]  /*0510*/  IADD3 R26, R4.reuse, 0x2, RZ ;  /* 0x00000002041a7810 */ /* 0x040fe40007ffe0ff */
[C---:B------:R-:W-:Y:S01]  /*0520*/  IADD3 R32, R4.reuse, 0x3, RZ ;  /* 0x0000000304207810 */ /* 0x040fe20007ffe0ff */
[----:B------:R0:W-:Y:S01]  /*0530*/  STL [R1+0x160], R24 ;  /* 0x0001601801007387 */ /* 0x0001e20000100800 */
[C---:B------:R-:W-:Y:S02]  /*0540*/  IADD3 R34, R4.reuse, 0x4, RZ ;  /* 0x0000000404227810 */ /* 0x040fe40007ffe0ff */
[C---:B------:R-:W-:Y:S01]  /*0550*/  IADD3 R38, R4.reuse, 0x5, RZ ;  /* 0x0000000504267810 */ /* 0x040fe20007ffe0ff */
[----:B------:R0:W-:Y:S01]  /*0560*/  STL [R1+0x15c], R26 ;  /* 0x00015c1a01007387 */ /* 0x0001e20000100800 */
[----:B------:R-:W-:-:S02]  /*0570*/  IADD3 R40, R4, 0x6, RZ ;  /* 0x0000000604287810 */ /* 0x000fc40007ffe0ff */
[C---:B------:R-:W-:Y:S01]  /*0580*/  IADD3 R42, R4.reuse, 0x7, RZ ;  /* 0x00000007042a7810 */ /* 0x040fe20007ffe0ff */
[----:B------:R0:W-:Y:S01]  /*0590*/  STL [R1+0x158], R32 ;  /* 0x0001582001007387 */ /* 0x0001e20000100800 */
        /* <DEDUP_REMOVED lines=82> */
[----:B------:R-:W-:Y:S01]  /*0ac0*/  IADD3 R156, R4, 0x3f, RZ ;  /* 0x0000003f049c7810 */ /* 0x000fe20007ffe0ff */
[----:B------:R0:W-:Y:S04]  /*0ad0*/  STL [R1+0xec], R98 ;  /* 0x0000ec6201007387 */ /* 0x0001e80000100800 */
        /* <DEDUP_REMOVED lines=32> */
[----:B------:R0:W-:Y:S01]  /*0ce0*/  STL [R1+0x68], R36 ;  /* 0x0000682401007387 */ /* 0x0001e20000100800 */
[----:B------:R-:W-:Y:S05]  /*0cf0*/  @P0 BRA `(.L_x_0) ;  /* 0x0000013000000947 */ /* 0x000fea0003800000 */
[----:B------:R-:W-:Y:S01]  /*0d00*/  IMAD.SHL.U32 R0, R30, 0x20, RZ ;  /* 0x000000201e007824 */ /* 0x000fe200078e00ff */
[----:B------:R-:W-:Y:S01]  /*0d10*/  CS2R R72, SRZ ;  /* 0x0000000000487805 */ /* 0x000fe2000001ff00 */
[----:B------:R-:W-:Y:S01]  /*0d20*/  CS2R R74, SRZ ;  /* 0x00000000004a7805 */ /* 0x000fe2000001ff00 */
[----:B------:R-:W-:Y:S01]  /*0d30*/  CS2R R20, SRZ ;  /* 0x0000000000147805 */ /* 0x000fe2000001ff00 */
[----:B------:R-:W-:Y:S01]  /*0d40*/  CS2R R22, SRZ ;  /* 0x0000000000167805 */ /* 0x000fe2000001ff00 */
[----:B------:R1:W-:Y:S01]  /*0d50*/  STL [R1+0x168], R0 ;  /* 0x0001680001007387 */ /* 0x0003e20000100800 */
[----:B------:R-:W-:Y:S01]  /*0d60*/  CS2R R140, SRZ ;  /* 0x00000000008c7805 */ /* 0x000fe2000001ff00 */
        /* <DEDUP_REMOVED lines=11> */
[----:B------:R-:W-:Y:S05]  /*0e20*/  BRA `(.L_x_1) ;  /* 0x000092e000007947 */ /* 0x000fea0003800000 */
.L_x_0:
[----:B------:R-:W-:Y:S02]  /*0e30*/  IABS R0, c[0x0][0x17c] ;  /* 0x00005f0000007a13 */ /* 0x000fe40000000000 */
[----:B------:R-:W-:-:S02]  /*0e40*/  IABS R6, c[0x0][0x178] ;  /* 0x00005e0000067a13 */ /* 0x000fc40000000000 */
[----:B------:R-:W1:Y:S01]  /*0e50*/  I2F.RP R5, R0 ;  /* 0x0000000000057306 */ /* 0x000e620000209400 */
[----:B------:R-:W-:Y:S02]  /*0e60*/  IABS R14, R156 ;  /* 0x0000009c000e7213 */ /* 0x000fe40000000000 */
[----:B------:R-:W-:Y:S02]  /*0e70*/  IABS R16, R153 ;  /* 0x0000009900107213 */ /* 0x000fe40000000000 */
[----:B------:R-:W-:Y:S02]  /*0e80*/  IABS R17, R151 ;  /* 0x0000009700117213 */ /* 0x000fe40000000000 */
[----:B------:R-:W-:Y:S01]  /*0e90*/  IABS R21, R149 ;  /* 0x0000009500157213 */ /* 0x000fe20000000000 */
[----:B------:R-:W2:Y:S01]  /*0ea0*/  I2F.RP R2, R6 ;  /* 0x0000000600027306 */ /* 0x000ea20000209400 */
[----:B------:R-:W-:Y:S02]  /*0eb0*/  IABS R27, R146 ;  /* 0x00000092001b7213 */ /* 0x000fe40000000000 */
[----:B------:R-:W-:-:S02]  /*0ec0*/  IABS R33, R145 ;  /* 0x0000009100217213 */ /* 0x000fc40000000000 */
[----:B------:R-:W-:Y:S02]  /*0ed0*/  IABS R39, R136 ;  /* 0x0000008800277213 */ /* 0x000fe40000000000 */
[----:B------:R-:W-:Y:S01]  /*0ee0*/  IABS R43, R132 ;  /* 0x00000084002b7213 */ /* 0x000fe20000000000 */
[----:B-1----:R-:W1:Y:S01]  /*0ef0*/  MUFU.RCP R5, R5 ;  /* 0x0000000500057308 */ /* 0x002e620000001000 */
[----:B------:R-:W-:Y:S02]  /*0f00*/  IABS R49, R126 ;  /* 0x0000007e00317213 */ /* 0x000fe40000000000 */
[----:B------:R-:W-:Y:S02]  /*0f10*/  IABS R53, R122 ;  /* 0x0000007a00357213 */ /* 0x000fe40000000000 */
[----:B------:R-:W-:Y:S02]  /*0f20*/  IABS R59, R116 ;  /* 0x00000074003b7213 */ /* 0x000fe40000000000 */
[----:B------:R-:W-:Y:S01]  /*0f30*/  IABS R63, R112 ;  /* 0x00000070003f7213 */ /* 0x000fe20000000000 */
[----:B--2---:R-:W2:Y:S01]  /*0f40*/  MUFU.RCP R2, R2 ;  /* 0x0000000200027308 */ /* 0x004ea20000001000 */
[----:B------:R-:W-:-:S02]  /*0f50*/  IABS R69, R102 ;  /* 0x0000006600457213 */ /* 0x000fc40000000000 */
[----:B------:R-:W-:Y:S02]  /*0f60*/  IABS R73, R98 ;  /* 0x0000006200497213 */ /* 0x000fe40000000000 */
[----:B------:R-:W-:Y:S02]  /*0f70*/  IABS R79, R92 ;  /* 0x0000005c004f7213 */ /* 0x000fe40000000000 */
[----:B------:R-:W-:Y:S02]  /*0f80*/  IABS R83, R88 ;  /* 0x0000005800537213 */ /* 0x000fe40000000000 */
[----:B-1----:R-:W-:Y:S02]  /*0f90*/  IADD3 R12, R5, 0xffffffe, RZ ;  /* 0x0ffffffe050c7810 */ /* 0x002fe40007ffe0ff */
[----:B------:R-:W-:Y:S02]  /*0fa0*/  IABS R89, R82 ;  /* 0x0000005200597213 */ /* 0x000fe40000000000 */
[----:B------:R1:W3:Y:S01]  /*0fb0*/  F2I.FTZ.U32.TRUNC.NTZ R13, R12 ;  /* 0x0000000c000d7305 */ /* 0x0002e2000021f000 */
[----:B------:R-:W-:-:S02]  /*0fc0*/  IABS R93, R78 ;  /* 0x0000004e005d7213 */ /* 0x000fc40000000000 */
[----:B--2---:R-:W-:Y:S02]  /*0fd0*/  IADD3 R10, R2, 0xffffffe, RZ ;  /* 0x0ffffffe020a7810 */ /* 0x004fe40007ffe0ff */
[----:B------:R-:W-:Y:S02]  /*0fe0*/  IABS R99, R68 ;  /* 0x0000004400637213 */ /* 0x000fe40000000000 */
[----:B------:R-:W-:Y:S01]  /*0ff0*/  IABS R103, R60 ;  /* 0x0000003c00677213 */ /* 0x000fe20000000000 */
[----:B------:R2:W4:Y:S01]  /*1000*/  F2I.FTZ.U32.TRUNC.NTZ R11, R10 ;  /* 0x0000000a000b7305 */ /* 0x000522000021f000 */
[----:B-1----:R-:W-:Y:S01]  /*1010*/  IMAD.MOV.U32 R12, RZ, RZ, RZ ;  /* 0x000000ffff0c7224 */ /* 0x002fe200078e00ff */
[----:B------:R-:W-:Y:S02]  /*1020*/  IABS R117, R54 ;  /* 0x0000003600757213 */ /* 0x000fe40000000000 */
[----:B------:R-:W-:Y:S02]  /*1030*/  IABS R121, R50 ;  /* 0x0000003200797213 */ /* 0x000fe40000000000 */
[----:B------:R-:W-:Y:S01]  /*1040*/  IABS R127, R44 ;  /* 0x0000002c007f7213 */ /* 0x000fe20000000000 */
[----:B---3--:R-:W-:Y:S01]  /*1050*/  IMAD.MOV R9, RZ, RZ, -R13 ;  /* 0x000000ffff097224 */ /* 0x008fe200078e0a0d */
[----:B------:R-:W-:Y:S01]  /*1060*/  IABS R15, R154 ;  /* 0x0000009a000f7213 */ /* 0x000fe20000000000 */
[----:B--2---:R-:W-:Y:S01]  /*1070*/  IMAD.MOV.U32 R10, RZ, RZ, RZ ;  /* 0x000000ffff0a7224 */ /* 0x004fe200078e00ff */
[----:B------:R-:W-:Y:S01]  /*1080*/  IABS R131, R40 ;  /* 0x0000002800837213 */ /* 0x000fe20000000000 */
[----:B------:R-:W-:Y:S01]  /*1090*/  IMAD R9, R9, R0, RZ ;  /* 0x0000000009097224 */ /* 0x000fe200078e02ff */
[----:B------:R-:W-:-:S02]  /*10a0*/  IABS R143, R4 ;  /* 0x00000004008f7213 */ /* 0x000fc40000000000 */
[----:B------:R-:W-:Y:S01]  /*10b0*/  IABS R23, R148 ;  /* 0x0000009400177213 */ /* 0x000fe20000000000 */
[----:B------:R-:W-:Y:S01]  /*10c0*/  IMAD.HI.U32 R9, R13, R9, R12 ;  /* 0x000000090d097227 */ /* 0x000fe200078e000c */
[----:B------:R-:W-:Y:S02]  /*10d0*/  IABS R12, R155 ;  /* 0x0000009b000c7213 */ /* 0x000fe40000000000 */
[----:B------:R-:W-:Y:S01]  /*10e0*/  IABS R19, R150 ;  /* 0x0000009600137213 */ /* 0x000fe20000000000 */
[----:B----4-:R-:W-:Y:S01]  /*10f0*/  IMAD.MOV R5, RZ, RZ, -R11 ;  /* 0x000000ffff057224 */ /* 0x010fe200078e0a0b */
[----:B------:R-:W-:Y:S01]  /*1100*/  IABS R25, R147 ;  /* 0x0000009300197213 */ /* 0x000fe20000000000 */
[----:B------:R-:W-:Y:S01]  /*1110*/  IMAD.HI.U32 R2, R9, R14, RZ ;  /* 0x0000000e09027227 */ /* 0x000fe200078e00ff */
[----:B------:R-:W-:Y:S02]  /*1120*/  IABS R31, R113 ;  /* 0x00000071001f7213 */ /* 0x000fe40000000000 */
[----:B------:R-:W-:Y:S01]  /*1130*/  IABS R35, R144 ;  /* 0x0000009000237213 */ /* 0x000fe20000000000 */
[----:B------:R-:W-:Y:S01]  /*1140*/  IMAD R5, R5, R6, RZ ;  /* 0x0000000605057224 */ /* 0x000fe200078e02ff */
[----:B------:R-:W-:Y:S01]  /*1150*/  IABS R37, R138 ;  /* 0x0000008a00257213 */ /* 0x000fe20000000000 */
[----:B------:R-:W-:Y:S01]  /*1160*/  IMAD.HI.U32 R7, R9, R12, RZ ;  /* 0x0000000c09077227 */ /* 0x000fe200078e00ff */
[----:B------:R-:W-:-:S02]  /*1170*/  IABS R41, R134 ;  /* 0x0000008600297213 */ /* 0x000fc40000000000 */
[----:B------:R-:W-:Y:S01]  /*1180*/  IABS R45, R130 ;  /* 0x00000082002d7213 */ /* 0x000fe20000000000 */
[----:B------:R-:W-:Y:S01]  /*1190*/  IMAD.MOV R13, RZ, RZ, -R2 ;  /* 0x000000ffff0d7224 */ /* 0x000fe200078e0a02 */
[----:B------:R-:W-:Y:S01]  /*11a0*/  IABS R47, R128 ;  /* 0x00000080002f7213 */ /* 0x000fe20000000000 */
[----:B------:R-:W-:Y:S01]  /*11b0*/  IMAD.HI.U32 R2, R11, R5, R10 ;  /* 0x000000050b027227 */ /* 0x000fe200078e000a */
[----:B------:R-:W-:Y:S02]  /*11c0*/  IABS R51, R124 ;  /* 0x0000007c00337213 */ /* 0x000fe40000000000 */
[----:B------:R-:W-:Y:S01]  /*11d0*/  IABS R55, R120 ;  /* 0x0000007800377213 */ /* 0x000fe20000000000 */
[C---:B------:R-:W-:Y:S01]  /*11e0*/  IMAD.HI.U32 R11, R9.reuse, R16, RZ ;  /* 0x00000010090b7227 */ /* 0x040fe200078e00ff */
[----:B------:R-:W-:Y:S02]  /*11f0*/  IABS R57, R118 ;  /* 0x0000007600397213 */ /* 0x000fe40000000000 */
[----:B------:R-:W-:Y:S01]  /*1200*/  IABS R61, R114 ;  /* 0x00000072003d7213 */ /* 0x000fe20000000000 */
[----:B------:R-:W-:Y:S01]  /*1210*/  IMAD.MOV R7, RZ, RZ, -R7 ;  /* 0x000000ffff077224 */ /* 0x000fe200078e0a07 */
[----:B------:R-:W-:Y:S01]  /*1220*/  IABS R65, R106 ;  /* 0x0000006a00417213 */ /* 0x000fe20000000000 */
[C---:B------:R-:W-:Y:S01]  /*1230*/  IMAD R5, R0.reuse, R13, R14 ;  /* 0x0000000d00057224 */ /* 0x040fe200078e020e */
[----:B------:R-:W-:Y:S01]  /*1240*/  IABS R14, R152 ;  /* 0x00000098000e7213 */ /* 0x000fe20000000000 */
[----:B------:R-:W-:Y:S01]  /*1250*/  IMAD.MOV R13, RZ, RZ, -R11 ;  /* 0x000000ffff0d7224 */ /* 0x000fe200078e0a0b */
[----:B------:R-:W-:Y:S01]  /*1260*/  IABS R67, R104 ;  /* 0x0000006800437213 */ /* 0x000fe20000000000 */
[C---:B------:R-:W-:Y:S01]  /*1270*/  IMAD R7, R0.reuse, R7, R12 ;  /* 0x0000000700077224 */ /* 0x040fe200078e020c */
[----:B------:R-:W-:Y:S01]  /*1280*/  ISETP.GT.U32.AND P1, PT, R0, R5, PT ;  /* 0x000000050000720c */ /* 0x000fe20003f24070 */
[----:B------:R-:W-:Y:S01]  /*1290*/  IMAD.HI.U32 R12, R9, R17, RZ ;  /* 0x00000011090c7227 */ /* 0x000fe200078e00ff */
[----:B------:R-:W-:-:S02]  /*12a0*/  IABS R71, R100 ;  /* 0x0000006400477213 */ /* 0x000fc40000000000 */
[C---:B------:R-:W-:Y:S01]  /*12b0*/  ISETP.GT.U32.AND P0, PT, R0.reuse, R7, PT ;  /* 0x000000070000720c */ /* 0x040fe20003f04070 */
[C---:B------:R-:W-:Y:S01]  /*12c0*/  IMAD R13, R0.reuse, R13, R16 ;  /* 0x0000000d000d7224 */ /* 0x040fe200078e0210 */
[----:B------:R-:W-:Y:S01]  /*12d0*/  IABS R75, R96 ;  /* 0x00000060004b7213 */ /* 0x000fe20000000000 */
[----:B------:R-:W-:Y:S01]  /*12e0*/  IMAD.MOV R16, RZ, RZ, -R12 ;  /* 0x000000ffff107224 */ /* 0x000fe200078e0a0c */
[----:B------:R-:W-:Y:S01]  /*12f0*/  IABS R77, R94 ;  /* 0x0000005e004d7213 */ /* 0x000fe20000000000 */
[C---:B------:R-:W-:Y:S01]  /*1300*/  IMAD.HI.U32 R12, R9.reuse, R21, RZ ;  /* 0x00000015090c7227 */ /* 0x040fe200078e00ff */
[C---:B------:R-:W-:Y:S02]  /*1310*/  ISETP.GT.U32.AND P5, PT, R0.reuse, R13, PT ;  /* 0x0000000d0000720c */ /* 0x040fe40003fa4070 */
[----:B------:R-:W-:Y:S01]  /*1320*/  IABS R81, R90 ;  /* 0x0000005a00517213 */ /* 0x000fe20000000000 */
[----:B------:R-:W-:Y:S01]  /*1330*/  IMAD.MOV R12, RZ, RZ, -R12 ;  /* 0x000000ffff0c7224 */ /* 0x000fe200078e0a0c */
[----:B------:R-:W-:Y:S01]  /*1340*/  IABS R85, R86 ;  /* 0x0000005600557213 */ /* 0x000fe20000000000 */
[C---:B------:R-:W-:Y:S01]  /*1350*/  IMAD R17, R0.reuse, R16, R17 ;  /* 0x0000001000117224 */ /* 0x040fe200078e0211 */
[----:B------:R-:W-:Y:S01]  /*1360*/  IABS R87, R84 ;  /* 0x0000005400577213 */ /* 0x000fe20000000000 */
[C---:B------:R-:W-:Y:S01]  /*1370*/  IMAD R21, R0.reuse, R12, R21 ;  /* 0x0000000c00157224 */ /* 0x040fe200078e0215 */
[----:B------:R-:W-:Y:S01]  /*1380*/  IABS R91, R80 ;  /* 0x00000050005b7213 */ /* 0x000fe20000000000 */
[----:B------:R-:W-:Y:S01]  /*1390*/  IMAD.HI.U32 R12, R9, R27, RZ ;  /* 0x0000001b090c7227 */ /* 0x000fe200078e00ff */
[----:B------:R-:W-:-:S02]  /*13a0*/  ISETP.GT.U32.AND P6, PT, R0, R17, PT ;  /* 0x000000110000720c */ /* 0x000fc40003fc4070 */
[----:B------:R-:W-:Y:S01]  /*13b0*/  IABS R95, R76 ;  /* 0x0000004c005f7213 */ /* 0x000fe20000000000 */
[----:B------:R-:W-:Y:S01]  /*13c0*/  IMAD.MOV R16, RZ, RZ, -R12 ;  /* 0x000000ffff107224 */ /* 0x000fe200078e0a0c */
        /* <DEDUP_REMOVED lines=8> */
[----:B------:R-:W-:Y:S01]  /*1450*/  IMAD R33, R0, R12, R33 ;  /* 0x0000000c00217224 */ /* 0x000fe200078e0221 */
[----:B------:R-:W-:Y:S01]  /*1460*/  IABS R123, R48 ;  /* 0x00000030007b7213 */ /* 0x000fe20000000000 */
[----:B------:R-:W-:Y:S01]  /*1470*/  IMAD.HI.U32 R12, R9, R39, RZ ;  /* 0x00000027090c7227 */ /* 0x000fe200078e00ff */
[----:B------:R-:W-:-:S02]  /*1480*/  IABS R125, R46 ;  /* 0x0000002e007d7213 */ /* 0x000fc40000000000 */
        /* <DEDUP_REMOVED lines=12> */
[----:B------:R-:W-:-:S04]  /*1550*/  IMAD.HI.U32 R12, R9, R49, RZ ;  /* 0x00000031090c7227 */ /* 0x000fc800078e00ff */
[----:B------:R-:W-:Y:S02]  /*1560*/  IMAD.MOV R16, RZ, RZ, -R12 ;  /* 0x000000ffff107224 */ /* 0x000fe400078e0a0c */
[----:B------:R-:W-:-:S04]  /*1570*/  IMAD.HI.U32 R12, R9, R53, RZ ;  /* 0x00000035090c7227 */ /* 0x000fc800078e00ff */
[----:B------:R-:W-:Y:S02]  /*1580*/  IMAD.MOV R12, RZ, RZ, -R12 ;  /* 0x000000ffff0c7224 */ /* 0x000fe400078e0a0c */
[C---:B------:R-:W-:Y:S02]  /*1590*/  IMAD R49, R0.reuse, R16, R49 ;  /* 0x0000001000317224 */ /* 0x040fe400078e0231 */
[----:B------:R-:W-:Y:S02]  /*15a0*/  IMAD R53, R0, R12, R53 ;  /* 0x0000000c00357224 */ /* 0x000fe400078e0235 */
        /* <DEDUP_REMOVED lines=34> */
[----:B------:R-:W-:-:S04]  /*17d0*/  IMAD.HI.U32 R10, R9, R15, RZ ;  /* 0x0000000f090a7227 */ /* 0x000fc800078e00ff */
[----:B------:R-:W-:Y:S02]  /*17e0*/  IMAD R121, R0, R12, R121 ;  /* 0x0000000c00797224 */ /* 0x000fe400078e0279 */
[----:B------:R-:W-:-:S04]  /*17f0*/  IMAD.HI.U32 R12, R9, R127, RZ ;  /* 0x0000007f090c7227 */ /* 0x000fc800078e00ff */
[----:B------:R-:W-:Y:S02]  /*1800*/  IMAD R117, R0, R16, R117 ;  /* 0x0000001000757224 */ /* 0x000fe400078e0275 */
[----:B------:R-:W-:Y:S02]  /*1810*/  IMAD.MOV R16, RZ, RZ, -R12 ;  /* 0x000000ffff107224 */ /* 0x000fe400078e0a0c */
[----:B------:R-:W-:Y:S02]  /*1820*/  IMAD.MOV R10, RZ, RZ, -R10 ;  /* 0x000000ffff0a7224 */ /* 0x000fe400078e0a0a */
[----:B------:R-:W-:-:S04]  /*1830*/  IMAD.HI.U32 R12, R9, R131, RZ ;  /* 0x00000083090c7227 */ /* 0x000fc800078e00ff */
[C---:B------:R-:W-:Y:S02]  /*1840*/  IMAD R11, R0.reuse, R10, R15 ;  /* 0x0000000a000b7224 */ /* 0x040fe400078e020f */
[----:B------:R-:W-:Y:S02]  /*1850*/  IMAD.MOV R12, RZ, RZ, -R12 ;  /* 0x000000ffff0c7224 */ /* 0x000fe400078e0a0c */
[----:B------:R-:W-:Y:S01]  /*1860*/  IMAD.HI.U32 R10, R9, R14, RZ ;  /* 0x0000000e090a7227 */ /* 0x000fe200078e00ff */
[----:B------:R-:W-:-:S03]  /*1870*/  ISETP.GT.U32.AND P4, PT, R0, R11, PT ;  /* 0x0000000b0000720c */ /* 0x000fc60003f84070 */
[----:B------:R-:W-:Y:S02]  /*1880*/  IMAD R131, R0, R12, R131 ;  /* 0x0000000c00837224 */ /* 0x000fe400078e0283 */
[----:B------:R-:W-:Y:S02]  /*1890*/  IMAD.MOV R15, RZ, RZ, -R10 ;  /* 0x000000ffff0f7224 */ /* 0x000fe400078e0a0a */
[----:B------:R-:W-:-:S04]  /*18a0*/  IMAD.HI.U32 R12, R9, R143, RZ ;  /* 0x0000008f090c7227 */ /* 0x000fc800078e00ff */
[C---:B------:R-:W-:Y:S02]  /*18b0*/  IMAD R15, R0.reuse, R15, R14 ;  /* 0x0000000f000f7224 */ /* 0x040fe400078e020e */
[----:B------:R-:W-:Y:S02]  /*18c0*/  IMAD.MOV R12, RZ, RZ, -R12 ;  /* 0x000000ffff0c7224 */ /* 0x000fe400078e0a0c */
[----:B------:R-:W-:Y:S01]  /*18d0*/  IMAD.HI.U32 R14, R9, R23, RZ ;  /* 0x00000017090e7227 */ /* 0x000fe200078e00ff */
[----:B------:R-:W-:-:S03]  /*18e0*/  ISETP.GT.U32.AND P3, PT, R0, R15, PT ;  /* 0x0000000f0000720c */ /* 0x000fc60003f64070 */
[----:B------:R-:W-:-:S04]  /*18f0*/  IMAD.HI.U32 R10, R9, R19, RZ ;  /* 0x00000013090a7227 */ /* 0x000fc800078e00ff */
[C---:B------:R-:W-:Y:S02]  /*1900*/  IMAD R143, R0.reuse, R12, R143 ;  /* 0x0000000c008f7224 */ /* 0x040fe400078e028f */
[----:B------:R-:W-:Y:S02]  /*1910*/  IMAD.MOV R14, RZ, RZ, -R14 ;  /* 0x000000ffff0e7224 */ /* 0x000fe400078e0a0e */
[----:B------:R-:W-:Y:S01]  /*1920*/  IMAD.MOV R10, RZ, RZ, -R10 ;  /* 0x000000ffff0a7224 */ /* 0x000fe200078e0a0a */
[C---:B------:R-:W-:Y:S01]  /*1930*/  ISETP.GT.U32.AND P2, PT, R0.reuse, R143, PT ;  /* 0x0000008f0000720c */ /* 0x040fe20003f44070 */
[C---:B------:R-:W-:Y:S02]  /*1940*/  IMAD R23, R0.reuse, R14, R23 ;  /* 0x0000000e00177224 */ /* 0x040fe400078e0217 */
[----:B------:R-:W-:Y:S02]  /*1950*/  IMAD R19, R0, R10, R19 ;  /* 0x0000000a00137224 */ /* 0x000fe400078e0213 */
[----:B------:R-:W-:-:S04]  /*1960*/  IMAD.HI.U32 R10, R9, R25, RZ ;  /* 0x00000019090a7227 */ /* 0x000fc800078e00ff */
[--C-:B------:R-:W-:Y:S01]  /*1970*/  @!P1 IMAD.IADD R5, R5, 0x1, -R0.reuse ;  /* 0x0000000105059824 */ /* 0x100fe200078e0a00 */
[C---:B------:R-:W-:Y:S01]  /*1980*/  ISETP.GT.U32.AND P1, PT, R0.reuse, R21, PT ;  /* 0x000000150000720c */ /* 0x040fe20003f24070 */
[----:B------:R-:W-:Y:S01]  /*1990*/  @!P0 IMAD.IADD R7, R7, 0x1, -R0 ;  /* 0x0000000107078824 */ /* 0x000fe200078e0a00 */
[----:B------:R-:W-:Y:S01]  /*19a0*/  ISETP.GT.U32.AND P0, PT, R0, R23, PT ;  /* 0x000000170000720c */ /* 0x000fe20003f04070 */
[----:B------:R-:W-:Y:S02]  /*19b0*/  IMAD.MOV R14, RZ, RZ, -R10 ;  /* 0x000000ffff0e7224 */ /* 0x000fe400078e0a0a */
[----:B------:R-:W-:-:S04]  /*19c0*/  IMAD.HI.U32 R10, R9, R31, RZ ;  /* 0x0000001f090a7227 */ /* 0x000fc800078e00ff */
[C---:B------:R-:W-:Y:S02]  /*19d0*/  IMAD R25, R0.reuse, R14, R25 ;  /* 0x0000000e00197224 */ /* 0x040fe400078e0219 */
[--C-:B------:R-:W-:Y:S01]  /*19e0*/  @!P5 IMAD.IADD R13, R13, 0x1, -R0.reuse ;  /* 0x000000010d0dd824 */ /* 0x100fe200078e0a00 */
[C---:B------:R-:W-:Y:S01]  /*19f0*/  ISETP.GT.U32.AND P5, PT, R0.reuse, R27, PT ;  /* 0x0000001b0000720c */ /* 0x040fe20003fa4070 */
[----:B------:R-:W-:Y:S01]  /*1a00*/  @!P2 IMAD.IADD R143, R143, 0x1, -R0 ;  /* 0x000000018f8fa824 */ /* 0x000fe200078e0a00 */
[C---:B------:R-:W-:Y:S01]  /*1a10*/  ISETP.GT.U32.AND P2, PT, R0.reuse, R19, PT ;  /* 0x000000130000720c */ /* 0x040fe20003f44070 */
[----:B------:R-:W-:Y:S02]  /*1a20*/  IMAD.MOV R10, RZ, RZ, -R10 ;  /* 0x000000ffff0a7224 */ /* 0x000fe400078e0a0a */
[--C-:B------:R-:W-:Y:S01]  /*1a30*/  @!P4 IMAD.IADD R11, R11, 0x1, -R0.reuse ;  /* 0x000000010b0bc824 */ /* 0x100fe200078e0a00 */
[C---:B------:R-:W-:Y:S01]  /*1a40*/  ISETP.GT.U32.AND P4, PT, R0.reuse, R25, PT ;  /* 0x000000190000720c */ /* 0x040fe20003f84070 */
[----:B------:R-:W-:Y:S01]  /*1a50*/  @!P1 IMAD.IADD R21, R21, 0x1, -R0 ;  /* 0x0000000115159824 */ /* 0x000fe200078e0a00 */
[C---:B------:R-:W-:Y:S01]  /*1a60*/  ISETP.GT.U32.AND P1, PT, R0.reuse, R7, PT ;  /* 0x000000070000720c */ /* 0x040fe20003f24070 */
[----:B------:R-:W-:-:S02]  /*1a70*/  IMAD R31, R0, R10, R31 ;  /* 0x0000000a001f7224 */ /* 0x000fc400078e021f */
[--C-:B------:R-:W-:Y:S01]  /*1a80*/  @!P0 IMAD.IADD R23, R23, 0x1, -R0.reuse ;  /* 0x0000000117178824 */ /* 0x100fe200078e0a00 */
[C---:B------:R-:W-:Y:S01]  /*1a90*/  ISETP.GT.U32.AND P0, PT, R0.reuse, R11, PT ;  /* 0x0000000b0000720c */ /* 0x040fe20003f04070 */
[----:B------:R-:W-:Y:S01]  /*1aa0*/  @!P3 IMAD.IADD R15, R15, 0x1, -R0 ;  /* 0x000000010f0fb824 */ /* 0x000fe200078e0a00 */
[----:B------:R-:W-:Y:S01]  /*1ab0*/  ISETP.GT.U32.AND P3, PT, R0, R31, PT ;  /* 0x0000001f0000720c */ /* 0x000fe20003f64070 */
[----:B------:R-:W-:-:S04]  /*1ac0*/  IMAD.HI.U32 R14, R9, R35, RZ ;  /* 0x00000023090e7227 */ /* 0x000fc800078e00ff */
[----:B------:R-:W-:Y:S01]  /*1ad0*/  @!P5 IMAD.IADD R27, R27, 0x1, -R0 ;  /* 0x000000011b1bd824 */ /* 0x000fe200078e0a00 */
[C---:B------:R-:W-:Y:S01]  /*1ae0*/  ISETP.GT.U32.AND P5, PT, R0.reuse, R15, PT ;  /* 0x0000000f0000720c */ /* 0x040fe20003fa4070 */
[----:B------:R-:W-:Y:S02]  /*1af0*/  IMAD.MOV R14, RZ, RZ, -R14 ;  /* 0x000000ffff0e7224 */ /* 0x000fe400078e0a0e */
[----:B------:R-:W-:Y:S01]  /*1b00*/  @!P2 IMAD.IADD R19, R19, 0x1, -R0 ;  /* 0x000000011313a824 */ /* 0x000fe200078e0a00 */
[----:B------:R-:W-:Y:S01]  /*1b10*/  ISETP.GT.U32.AND P2, PT, R0, R5, PT ;  /* 0x000000050000720c */ /* 0x000fe20003f44070 */
[----:B------:R-:W-:-:S04]  /*1b20*/  IMAD.HI.U32 R10, R9, R37, RZ ;  /* 0x00000025090a7227 */ /* 0x000fc800078e00ff */
[--C-:B------:R-:W-:Y:S01]  /*1b30*/  @!P4 IMAD.IADD R25, R25, 0x1, -R0.reuse ;  /* 0x000000011919c824 */ /* 0x100fe200078e0a00 */
[C---:B------:R-:W-:Y:S01]  /*1b40*/  ISETP.GT.U32.AND P4, PT, R0.reuse, R13, PT ;  /* 0x0000000d0000720c */ /* 0x040fe20003f84070 */
[C---:B------:R-:W-:Y:S02]  /*1b50*/  IMAD R35, R0.reuse, R14, R35 ;  /* 0x0000000e00237224 */ /* 0x040fe400078e0223 */
[----:B------:R-:W-:Y:S01]  /*1b60*/  @!P1 IMAD.IADD R7, R7, 0x1, -R0 ;  /* 0x0000000107079824 */ /* 0x000fe200078e0a00 */
[C---:B------:R-:W-:Y:S01]  /*1b70*/  ISETP.GT.U32.AND P1, PT, R0.reuse, R21, PT ;  /* 0x000000150000720c */ /* 0x040fe20003f24070 */
[----:B------:R-:W-:Y:S02]  /*1b80*/  IMAD.MOV R14, RZ, RZ, -R10 ;  /* 0x000000ffff0e7224 */ /* 0x000fe400078e0a0a */
[--C-:B------:R-:W-:Y:S01]  /*1b90*/  @!P6 IMAD.IADD R17, R17, 0x1, -R0.reuse ;  /* 0x000000011111e824 */ /* 0x100fe200078e0a00 */
[C---:B------:R-:W-:Y:S01]  /*1ba0*/  ISETP.GT.U32.AND P6, PT, R0.reuse, R143, PT ;  /* 0x0000008f0000720c */ /* 0x040fe20003fc4070 */
[----:B------:R-:W-:Y:S01]  /*1bb0*/  @!P0 IMAD.IADD R11, R11, 0x1, -R0 ;  /* 0x000000010b0b8824 */ /* 0x000fe200078e0a00 */
[----:B------:R-:W-:Y:S01]  /*1bc0*/  ISETP.GT.U32.AND P0, PT, R0, R23, PT ;  /* 0x000000170000720c */ /* 0x000fe20003f04070 */
[----:B------:R-:W-:-:S04]  /*1bd0*/  IMAD.HI.U32 R10, R9, R41, RZ ;  /* 0x00000029090a7227 */ /* 0x000fc800078e00ff */
[C---:B------:R-:W-:Y:S02]  /*1be0*/  IMAD R37, R0.reuse, R14, R37 ;  /* 0x0000000e00257224 */ /* 0x040fe400078e0225 */
[----:B------:R-:W-:Y:S01]  /*1bf0*/  @!P3 IMAD.IADD R31, R31, 0x1, -R0 ;  /* 0x000000011f1fb824 */ /* 0x000fe200078e0a00 */
[----:B------:R-:W-:Y:S01]  /*1c00*/  ISETP.GT.U32.AND P3, PT, R0, R17, PT ;  /* 0x000000110000720c */ /* 0x000fe20003f64070 */
[----:B------:R-:W-:-:S04]  /*1c10*/  IMAD.HI.U32 R14, R9, R45, RZ ;  /* 0x0000002d090e7227 */ /* 0x000fc800078e00ff */
[----:B------:R-:W-:Y:S02]  /*1c20*/  IMAD.MOV R10, RZ, RZ, -R10 ;  /* 0x000000ffff0a7224 */ /* 0x000fe400078e0a0a */
[----:B------:R-:W-:Y:S01]  /*1c30*/  @!P5 IMAD.IADD R15, R15, 0x1, -R0 ;  /* 0x000000010f0fd824 */ /* 0x000fe200078e0a00 */
[C---:B------:R-:W-:Y:S01]  /*1c40*/  ISETP.GT.U32.AND P5, PT, R0.reuse, R27, PT ;  /* 0x0000001b0000720c */ /* 0x040fe20003fa4070 */
[----:B------:R-:W-:Y:S02]  /*1c50*/  IMAD.MOV R14, RZ, RZ, -R14 ;  /* 0x000000ffff0e7224 */ /* 0x000fe400078e0a0e */
[C---:B------:R-:W-:Y:S02]  /*1c60*/  IMAD R41, R0.reuse, R10, R41 ;  /* 0x0000000a00297224 */ /* 0x040fe400078e0229 */
        /* <DEDUP_REMOVED lines=9> */
[----:B------:R-:W-:Y:S01]  /*1d00*/  @!P0 IMAD.IADD R23, R23, 0x1, -R0 ;  /* 0x0000000117178824 */ /* 0x000fe200078e0a00 */
[----:B------:R-:W-:Y:S01]  /*1d10*/  ISETP.GT.U32.AND P0, PT, R0, R39, PT ;  /* 0x000000270000720c */ /* 0x000fe20003f04070 */
[----:B------:R-:W-:-:S04]  /*1d20*/  IMAD.HI.U32 R10, R9, R51, RZ ;  /* 0x00000033090a7227 */ /* 0x000fc800078e00ff */
[C---:B------:R-:W-:Y:S02]  /*1d30*/  IMAD R47, R0.reuse, R14, R47 ;  /* 0x0000000e002f7224 */ /* 0x040fe400078e022f */
[--C-:B------:R-:W-:Y:S01]  /*1d40*/  @!P6 IMAD.IADD R143, R143, 0x1, -R0.reuse ;  /* 0x000000018f8fe824 */ /* 0x100fe200078e0a00 */
[C---:B------:R-:W-:Y:S01]  /*1d50*/  ISETP.GT.U32.AND P6, PT, R0.reuse, R31, PT ;  /* 0x0000001f0000720c */ /* 0x040fe20003fc4070 */
        /* <DEDUP_REMOVED lines=18> */
[C---:B------:R-:W-:Y:S01]  /*1e80*/  ISETP.GT.U32.AND P0, PT, R0.reuse, R53, PT ;  /* 0x000000350000720c */ /* 0x040fe20003f04070 */
[----:B------:R-:W-:-:S02]  /*1e90*/  IMAD R57, R0, R14, R57 ;  /* 0x0000000e00397224 */ /* 0x000fc400078e0239 */
[--C-:B------:R-:W-:Y:S01]  /*1ea0*/  @!P6 IMAD.IADD R31, R31, 0x1, -R0.reuse ;  /* 0x000000011f1fe824 */ /* 0x100fe200078e0a00 */
[C---:B------:R-:W-:Y:S01]  /*1eb0*/  ISETP.GT.U32.AND P6, PT, R0.reuse, R45, PT ;  /* 0x0000002d0000720c */ /* 0x040fe20003fc4070 */
        /* <DEDUP_REMOVED lines=10> */
[----:B------:R-:W-:Y:S01]  /*1f60*/  @!P0 IMAD.IADD R53, R53, 0x1, -R0 ;  /* 0x0000000135358824 */ /* 0x000fe200078e0a00 */
[----:B------:R-:W-:Y:S01]  /*1f70*/  ISETP.GT.U32.AND P0, PT, R0, R41, PT ;  /* 0x000000290000720c */ /* 0x000fe20003f04070 */
[----:B------:R-:W-:-:S04]  /*1f80*/  IMAD.HI.U32 R10, R9, R61, RZ ;  /* 0x0000003d090a7227 */ /* 0x000fc800078e00ff */
[--C-:B------:R-:W-:Y:S01]  /*1f90*/  @!P6 IMAD.IADD R45, R45, 0x1, -R0.reuse ;  /* 0x000000012d2de824 */ /* 0x100fe200078e0a00 */
[C---:B------:R-:W-:Y:S01]  /*1fa0*/  ISETP.GT.U32.AND P6, PT, R0.reuse, R33, PT ;  /* 0x000000210000720c */ /* 0x040fe20003fc4070 */
[----:B------:R-:W-:Y:S01]  /*1fb0*/  @!P3 IMAD.IADD R47, R47, 0x1, -R0 ;  /* 0x000000012f2fb824 */ /* 0x000fe200078e0a00 */
[----:B------:R-:W-:Y:S01]  /*1fc0*/  ISETP.GT.U32.AND P3, PT, R0, R35, PT ;  /* 0x000000230000720c */ /* 0x000fe20003f64070 */
[----:B------:R-:W-:-:S04]  /*1fd0*/  IMAD.HI.U32 R14, R9, R65, RZ ;  /* 0x00000041090e7227 */ /* 0x000fc800078e00ff */
[----:B------:R-:W-:Y:S02]  /*1fe0*/  IMAD.MOV R10, RZ, RZ, -R10 ;  /* 0x000000ffff0a7224 */ /* 0x000fe400078e0a0a */
[--C-:B------:R-:W-:Y:S01]  /*1ff0*/  @!P5 IMAD.IADD R57, R57, 0x1, -R0.reuse ;  /* 0x000000013939d824 */ /* 0x100fe200078e0a00 */
[C---:B------:R-:W-:Y:S01]  /*2000*/  ISETP.GT.U32.AND P5, PT, R0.reuse, R45, PT ;  /* 0x0000002d0000720c */ /* 0x040fe20003fa4070 */
        /* <DEDUP_REMOVED lines=11> */
[----:B------:R-:W-:Y:S01]  /*20c0*/  ISETP.GT.U32.AND P0, PT, R0, R53, PT ;  /* 0x000000350000720c */ /* 0x000fe20003f04070 */
[----:B------:R-:W-:Y:S02]  /*20d0*/  IMAD.MOV R14, RZ, RZ, -R10 ;  /* 0x000000ffff0e7224 */ /* 0x000fe400078e0a0a */
[----:B------:R-:W-:-:S04]  /*20e0*/  IMAD.HI.U32 R10, R9, R71, RZ ;  /* 0x00000047090a7227 */ /* 0x000fc800078e00ff */
[----:B------:R-:W-:Y:S01]  /*20f0*/  @!P3 IMAD.IADD R35, R35, 0x1, -R0 ;  /* 0x000000012323b824 */ /* 0x000fe200078e0a00 */
[C---:B------:R-:W-:Y:S01]  /*2100*/  ISETP.GT.U32.AND P3, PT, R0.reuse, R47, PT ;  /* 0x0000002f0000720c */ /* 0x040fe20003f64070 */
[----:B------:R-:W-:Y:S02]  /*2110*/  IMAD R67, R0, R14, R67 ;  /* 0x0000000e00437224 */ /* 0x000fe400078e0243 */
        /* <DEDUP_REMOVED lines=20> */
[----:B------:R-:W-:Y:S02]  /*2260*/  IMAD.MOV R10, RZ, RZ, -R10 ;  /* 0x000000ffff0a7224 */ /* 0x000fe400078e0a0a */
[--C-:B------:R-:W-:Y:S01]  /*2270*/  @!P6 IMAD.IADD R33, R33, 0x1, -R0.reuse ;  /* 0x000000012121e824 */ /* 0x100fe200078e0a00 */
[C---:B------:R-:W-:Y:S01]  /*2280*/  ISETP.GT.U32.AND P6, PT, R0.reuse, R57, PT ;  /* 0x000000390000720c */ /* 0x040fe20003fc4070 */
[--C-:B------:R-:W-:Y:S01]  /*2290*/  @!P5 IMAD.IADD R59, R59, 0x1, -R0.reuse ;  /* 0x000000013b3bd824 */ /* 0x100fe200078e0a00 */
[C---:B------:R-:W-:Y:S01]  /*22a0*/  ISETP.GT.U32.AND P5, PT, R0.reuse, R73, PT ;  /* 0x000000490000720c */ /* 0x040fe20003fa4070 */
        /* <DEDUP_REMOVED lines=11> */
[C---:B------:R-:W-:Y:S02]  /*2360*/  IMAD R77, R0.reuse, R14, R77 ;  /* 0x0000000e004d7224 */ /* 0x040fe400078e024d */
        /* <DEDUP_REMOVED lines=10> */
[C---:B------:R-:W-:Y:S01]  /*2410*/  ISETP.GT.U32.AND P1, PT, R0.reuse, R67, PT ;  /* 0x000000430000720c */ /* 0x040fe20003f24070 */
[----:B------:R-:W-:Y:S02]  /*2420*/  IMAD.MOV R14, RZ, RZ, -R14 ;  /* 0x000000ffff0e7224 */ /* 0x000fe400078e0a0e */
[----:B------:R-:W-:Y:S01]  /*2430*/  @!P0 IMAD.IADD R81, R81, 0x1, -R0 ;  /* 0x0000000151518824 */ /* 0x000fe200078e0a00 */
[----:B------:R-:W-:Y:S01]  /*2440*/  ISETP.GT.U32.AND P0, PT, R0, R69, PT ;  /* 0x000000450000720c */ /* 0x000fe20003f04070 */
[----:B------:R-:W-:-:S04]  /*2450*/  IMAD.HI.U32 R10, R9, R87, RZ ;  /* 0x00000057090a7227 */ /* 0x000fc800078e00ff */
[C---:B------:R-:W-:Y:S02]  /*2460*/  IMAD R85, R0.reuse, R14, R85 ;  /* 0x0000000e00557224 */ /* 0x040fe400078e0255 */
[----:B------:R-:W-:Y:S01]  /*2470*/  @!P3 IMAD.IADD R75, R75, 0x1, -R0 ;  /* 0x000000014b4bb824 */ /* 0x000fe200078e0a00 */
[----:B------:R-:W-:Y:S01]  /*2480*/  ISETP.GT.U32.AND P3, PT, R0, R63, PT ;  /* 0x0000003f0000720c */ /* 0x000fe20003f64070 */
[----:B------:R-:W-:Y:S02]  /*2490*/  IMAD.MOV R14, RZ, RZ, -R10 ;  /* 0x000000ffff0e7224 */ /* 0x000fe400078e0a0a */
[----:B------:R-:W-:-:S04]  /*24a0*/  IMAD.HI.U32 R10, R9, R91, RZ ;  /* 0x0000005b090a7227 */ /* 0x000fc800078e00ff */
[--C-:B------:R-:W-:Y:S01]  /*24b0*/  @!P6 IMAD.IADD R71, R71, 0x1, -R0.reuse ;  /* 0x000000014747e824 */ /* 0x100fe200078e0a00 */
[C---:B------:R-:W-:Y:S01]  /*24c0*/  ISETP.GT.U32.AND P6, PT, R0.reuse, R59, PT ;  /* 0x0000003b0000720c */ /* 0x040fe20003fc4070 */
[--C-:B------:R-:W-:Y:S01]  /*24d0*/  @!P5 IMAD.IADD R61, R61, 0x1, -R0.reuse ;  /* 0x000000013d3dd824 */ /* 0x100fe200078e0a00 */
[C---:B------:R-:W-:Y:S01]  /*24e0*/  ISETP.GT.U32.AND P5, PT, R0.reuse, R75, PT ;  /* 0x0000004b0000720c */ /* 0x040fe20003fa4070 */
[C---:B------:R-:W-:Y:S02]  /*24f0*/  IMAD R87, R0.reuse, R14, R87 ;  /* 0x0000000e00577224 */ /* 0x040fe400078e0257 */
        /* <DEDUP_REMOVED lines=20> */
[C---:B------:R-:W-:Y:S02]  /*2640*/  IMAD R97, R0.reuse, R14, R97 ;  /* 0x0000000e00617224 */ /* 0x040fe400078e0261 */
        /* <DEDUP_REMOVED lines=17> */
[C---:B------:R-:W-:Y:S01]  /*2760*/  ISETP.GT.U32.AND P3, PT, R0.reuse, R91, PT ;  /* 0x0000005b0000720c */ /* 0x040fe20003f64070 */
[----:B------:R-:W-:Y:S02]  /*2770*/  IMAD.MOV R14, RZ, RZ, -R10 ;  /* 0x000000ffff0e7224 */ /* 0x000fe400078e0a0a */
[--C-:B------:R-:W-:Y:S01]  /*2780*/  @!P5 IMAD.IADD R89, R89, 0x1, -R0.reuse ;  /* 0x000000015959d824 */ /* 0x100fe200078e0a00 */
[C---:B------:R-:W-:Y:S01]  /*2790*/  ISETP.GT.U32.AND P5, PT, R0.reuse, R103, PT ;  /* 0x000000670000720c */ /* 0x040fe20003fa4070 */
[C---:B------:R-:W-:Y:S02]  /*27a0*/  IMAD R115, R0.reuse, R14, R115 ;  /* 0x0000000e00737224 */ /* 0x040fe400078e0273 */
        /* <DEDUP_REMOVED lines=11> */
[----:B------:R-:W-:Y:S01]  /*2860*/  ISETP.GT.U32.AND P3, PT, R0, R105, PT ;  /* 0x000000690000720c */ /* 0x000fe20003f64070 */
[----:B------:R-:W-:-:S02]  /*2870*/  @!P5 IMAD.IADD R103, R103, 0x1, -R0 ;  /* 0x000000016767d824 */ /* 0x000fc400078e0a00 */
[--C-:B------:R-:W-:Y:S01]  /*2880*/  @!P6 IMAD.IADD R87, R87, 0x1, -R0.reuse ;  /* 0x000000015757e824 */ /* 0x100fe200078e0a00 */
[C---:B------:R-:W-:Y:S01]  /*2890*/  ISETP.GT.U32.AND P5, PT, R0.reuse, R91, PT ;  /* 0x0000005b0000720c */ /* 0x040fe20003fa4070 */
[----:B------:R-:W-:Y:S01]  /*28a0*/  @!P2 IMAD.IADD R95, R95, 0x1, -R0 ;  /* 0x000000015f5fa824 */ /* 0x000fe200078e0a00 */
[C---:B------:R-:W-:Y:S01]  /*28b0*/  ISETP.GT.U32.AND P6, PT, R0.reuse, R101, PT ;  /* 0x000000650000720c */ /* 0x040fe20003fc4070 */
[----:B------:R-:W-:Y:S01]  /*28c0*/  IMAD.HI.U32 R10, R9, R119, RZ ;  /* 0x00000077090a7227 */ /* 0x000fe200078e00ff */
[----:B------:R-:W-:-:S03]  /*28d0*/  ISETP.GT.U32.AND P2, PT, R0, R117, PT ;  /* 0x000000750000720c */ /* 0x000fc60003f44070 */
        /* <DEDUP_REMOVED lines=26> */
[----:B------:R-:W-:Y:S02]  /*2a80*/  IMAD R125, R0, R14, R125 ;  /* 0x0000000e007d7224 */ /* 0x000fe400078e027d */
[----:B------:R-:W-:-:S04]  /*2a90*/  IMAD.HI.U32 R14, R9, R133, RZ ;  /* 0x00000085090e7227 */ /* 0x000fc800078e00ff */
[----:B------:R-:W-:Y:S01]  /*2aa0*/  @!P3 IMAD.IADD R93, R93, 0x1, -R0 ;  /* 0x000000015d5db824 */ /* 0x000fe200078e0a00 */
[C---:B------:R-:W-:Y:S01]  /*2ab0*/  ISETP.GT.U32.AND P3, PT, R0.reuse, R105, PT ;  /* 0x000000690000720c */ /* 0x040fe20003f64070 */
[----:B------:R-:W-:Y:S02]  /*2ac0*/  IMAD.MOV R10, RZ, RZ, -R10 ;  /* 0x000000ffff0a7224 */ /* 0x000fe400078e0a0a */
[----:B------:R-:W-:Y:S02]  /*2ad0*/  IMAD.MOV R14, RZ, RZ, -R14 ;  /* 0x000000ffff0e7224 */ /* 0x000fe400078e0a0e */
[--C-:B------:R-:W-:Y:S01]  /*2ae0*/  @!P5 IMAD.IADD R103, R103, 0x1, -R0.reuse ;  /* 0x000000016767d824 */ /* 0x100fe200078e0a00 */
[C---:B------:R-:W-:Y:S01]  /*2af0*/  ISETP.GT.U32.AND P5, PT, R0.reuse, R125, PT ;  /* 0x0000007d0000720c */ /* 0x040fe20003fa4070 */
[C---:B------:R-:W-:Y:S02]  /*2b00*/  IMAD R129, R0.reuse, R10, R129 ;  /* 0x0000000a00817224 */ /* 0x040fe400078e0281 */
[----:B------:R-:W-:Y:S01]  /*2b10*/  @!P6 IMAD.IADD R89, R89, 0x1, -R0 ;  /* 0x000000015959e824 */ /* 0x000fe200078e0a00 */
[C---:B------:R-:W-:Y:S01]  /*2b20*/  ISETP.GT.U32.AND P6, PT, R0.reuse, R117, PT ;  /* 0x000000750000720c */ /* 0x040fe20003fc4070 */
[----:B------:R-:W-:-:S02]  /*2b30*/  IMAD R133, R0, R14, R133 ;  /* 0x0000000e00857224 */ /* 0x000fc400078e0285 */
[----:B------:R-:W-:-:S04]  /*2b40*/  IMAD.HI.U32 R12, R9, R139, RZ ;  /* 0x0000008b090c7227 */ /* 0x000fc800078e00ff */
[--C-:B------:R-:W-:Y:S01]  /*2b50*/  @!P2 IMAD.IADD R99, R99, 0x1, -R0.reuse ;  /* 0x000000016363a824 */ /* 0x100fe200078e0a00 */
[C---:B------:R-:W-:Y:S01]  /*2b60*/  ISETP.GT.U32.AND P2, PT, R0.reuse, R121, PT ;  /* 0x000000790000720c */ /* 0x040fe20003f44070 */
[----:B------:R-:W-:Y:S01]  /*2b70*/  @!P1 IMAD.IADD R115, R115, 0x1, -R0 ;  /* 0x0000000173739824 */ /* 0x000fe200078e0a00 */
[C---:B------:R-:W-:Y:S01]  /*2b80*/  ISETP.GT.U32.AND P1, PT, R0.reuse, R129, PT ;  /* 0x000000810000720c */ /* 0x040fe20003f24070 */
[C---:B------:R-:W-:Y:S02]  /*2b90*/  IMAD R127, R0.reuse, R16, R127 ;  /* 0x00000010007f7224 */ /* 0x040fe400078e027f */
        /* <DEDUP_REMOVED lines=11> */
[----:B------:R-:W-:Y:S01]  /*2c50*/  ISETP.GT.U32.AND P5, PT, R0, R139, PT ;  /* 0x0000008b0000720c */ /* 0x000fe20003fa4070 */
[----:B------:R-:W-:Y:S01]  /*2c60*/  IMAD R29, R6, R2, R29 ;  /* 0x00000002061d7224 */ /* 0x000fe200078e021d */
[----:B------:R-:W-:Y:S01]  /*2c70*/  LOP3.LUT R2, R30, 0x7, RZ, 0xc0, !PT ;  /* 0x000000071e027812 */ /* 0x000fe200078ec0ff */
[----:B------:R-:W-:Y:S01]  /*2c80*/  @!P6 IMAD.IADD R117, R117, 0x1, -R0 ;  /* 0x000000017575e824 */ /* 0x000fe200078e0a00 */
[----:B------:R-:W-:Y:S01]  /*2c90*/  ISETP.GT.U32.AND P6, PT, R0, R131, PT ;  /* 0x000000830000720c */ /* 0x000fe20003fc4070 */
[----:B------:R-:W-:-:S04]  /*2ca0*/  IMAD.HI.U32 R10, R9, R135, RZ ;  /* 0x00000087090a7227 */ /* 0x000fc800078e00ff */
[--C-:B------:R-:W-:Y:S02]  /*2cb0*/  @!P2 IMAD.IADD R121, R121, 0x1, -R0.reuse ;  /* 0x000000017979a824 */ /* 0x100fe400078e0a00 */
[----:B------:R-:W-:Y:S01]  /*2cc0*/  @!P1 IMAD.IADD R129, R129, 0x1, -R0 ;  /* 0x0000000181819824 */ /* 0x000fe200078e0a00 */
[----:B------:R-:W-:Y:S01]  /*2cd0*/  ISETP.GT.U32.AND P1, PT, R6, R29, PT ;  /* 0x0000001d0600720c */ /* 0x000fe20003f24070 */
[----:B------:R-:W-:Y:S02]  /*2ce0*/  IMAD.MOV R14, RZ, RZ, -R10 ;  /* 0x000000ffff0e7224 */ /* 0x000fe400078e0a0a */
[----:B------:R-:W-:Y:S01]  /*2cf0*/  @!P0 IMAD.IADD R133, R133, 0x1, -R0 ;  /* 0x0000000185858824 */ /* 0x000fe200078e0a00 */
[----:B------:R-:W-:Y:S01]  /*2d00*/  ISETP.GT.U32.AND P0, PT, R0, R121, PT ;  /* 0x000000790000720c */ /* 0x000fe20003f04070 */
[----:B------:R-:W-:-:S04]  /*2d10*/  IMAD.HI.U32 R10, R9, R137, RZ ;  /* 0x00000089090a7227 */ /* 0x000fc800078e00ff */
[----:B------:R-:W-:-:S04]  /*2d20*/  IMAD.HI.U32 R9, R9, R141, RZ ;  /* 0x0000008d09097227 */ /* 0x000fc800078e00ff */
[--C-:B------:R-:W-:Y:S01]  /*2d30*/  @!P4 IMAD.IADD R101, R101, 0x1, -R0.reuse ;  /* 0x000000016565c824 */ /* 0x100fe200078e0a00 */
[C---:B------:R-:W-:Y:S01]  /*2d40*/  ISETP.GT.U32.AND P4, PT, R0.reuse, R123, PT ;  /* 0x0000007b0000720c */ /* 0x040fe20003f84070 */
[--C-:B------:R-:W-:Y:S02]  /*2d50*/  @!P3 IMAD.IADD R127, R127, 0x1, -R0.reuse ;  /* 0x000000017f7fb824 */ /* 0x100fe400078e0a00 */
[----:B------:R-:W-:Y:S02]  /*2d60*/  IMAD.MOV R9, RZ, RZ, -R9 ;  /* 0x000000ffff097224 */ /* 0x000fe400078e0a09 */
[--C-:B------:R-:W-:Y:S01]  /*2d70*/  @!P5 IMAD.IADD R139, R139, 0x1, -R0.reuse ;  /* 0x000000018b8bd824 */ /* 0x100fe200078e0a00 */
[C---:B------:R-:W-:Y:S01]  /*2d80*/  ISETP.GT.U32.AND P5, PT, R0.reuse, R127, PT ;  /* 0x0000007f0000720c */ /* 0x040fe20003fa4070 */
[----:B------:R-:W-:Y:S01]  /*2d90*/  @!P6 IMAD.IADD R131, R131, 0x1, -R0 ;  /* 0x000000018383e824 */ /* 0x000fe200078e0a00 */
[----:B------:R-:W-:Y:S01]  /*2da0*/  ISETP.GT.U32.AND P6, PT, R0, R119, PT ;  /* 0x000000770000720c */ /* 0x000fe20003fc4070 */
[----:B------:R-:W-:-:S02]  /*2db0*/  IMAD.MOV R10, RZ, RZ, -R10 ;  /* 0x000000ffff0a7224 */ /* 0x000fc400078e0a0a */
[C---:B------:R-:W-:Y:S01]  /*2dc0*/  IMAD R141, R0.reuse, R9, R141 ;  /* 0x00000009008d7224 */ /* 0x040fe200078e028d */
[----:B------:R-:W-:Y:S01]  /*2dd0*/  SHF.R.S32.HI R9, RZ, 0x1f, R8 ;  /* 0x0000001fff097819 */ /* 0x000fe20000011408 */
[C---:B------:R-:W-:Y:S02]  /*2de0*/  IMAD R135, R0.reuse, R14, R135 ;  /* 0x0000000e00877224 */ /* 0x040fe400078e0287 */
[----:B------:R-:W-:Y:S01]  /*2df0*/  @!P1 IMAD.IADD R29, R29, 0x1, -R6 ;  /* 0x000000011d1d9824 */ /* 0x000fe200078e0a06 */
[C---:B------:R-:W-:Y:S01]  /*2e00*/  ISETP.GT.U32.AND P1, PT, R0.reuse, R131, PT ;  /* 0x000000830000720c */ /* 0x040fe20003f24070 */
[C---:B------:R-:W-:Y:S01]  /*2e10*/  IMAD R137, R0.reuse, R10, R137 ;  /* 0x0000000a00897224 */ /* 0x040fe200078e0289 */
[C---:B------:R-:W-:Y:S01]  /*2e20*/  ISETP.GT.U32.AND P3, PT, R0.reuse, R141, PT ;  /* 0x0000008d0000720c */ /* 0x040fe20003f64070 */
[--C-:B------:R-:W-:Y:S01]  /*2e30*/  @!P0 IMAD.IADD R121, R121, 0x1, -R0.reuse ;  /* 0x0000000179798824 */ /* 0x100fe200078e0a00 */
[C---:B------:R-:W-:Y:S01]  /*2e40*/  ISETP.GT.U32.AND P0, PT, R0.reuse, R133, PT ;  /* 0x000000850000720c */ /* 0x040fe20003f04070 */
[--C-:B------:R-:W-:Y:S01]  /*2e50*/  @!P4 IMAD.IADD R123, R123, 0x1, -R0.reuse ;  /* 0x000000017b7bc824 */ /* 0x100fe200078e0a00 */
[C---:B------:R-:W-:Y:S01]  /*2e60*/  ISETP.GT.U32.AND P2, PT, R0.reuse, R135, PT ;  /* 0x000000870000720c */ /* 0x040fe20003f44070 */
[--C-:B------:R-:W-:Y:S01]  /*2e70*/  @!P5 IMAD.IADD R127, R127, 0x1, -R0.reuse ;  /* 0x000000017f7fd824 */ /* 0x100fe200078e0a00 */
[----:B------:R-:W-:Y:S01]  /*2e80*/  ISETP.GT.U32.AND P4, PT, R0, R137, PT ;  /* 0x000000890000720c */ /* 0x000fe20003f84070 */
[----:B------:R-:W-:Y:S01]  /*2e90*/  IMAD.SHL.U32 R10, R30, 0x2, RZ ;  /* 0x000000021e0a7824 */ /* 0x000fe200078e00ff */
[----:B------:R-:W-:Y:S01]  /*2ea0*/  ISETP.GT.U32.AND P5, PT, R0, R139, PT ;  /* 0x0000008b0000720c */ /* 0x000fe20003fa4070 */
[----:B------:R-:W-:Y:S01]  /*2eb0*/  IMAD R107, R2, 0x90, RZ ;  /* 0x00000090026b7824 */ /* 0x000fe200078e02ff */
[----:B------:R-:W-:Y:S01]  /*2ec0*/  LEA.HI R8, R9, R8, RZ, 0x6 ;  /* 0x0000000809087211 */ /* 0x000fe200078f30ff */
[--C-:B------:R-:W-:Y:S01]  /*2ed0*/  @!P1 IMAD.IADD R131, R131, 0x1, -R0.reuse ;  /* 0x0000000183839824 */ /* 0x100fe200078e0a00 */
[----:B------:R-:W-:Y:S01]  /*2ee0*/  ISETP.GE.AND P1, PT, R156, RZ, PT ;  /* 0x000000ff9c00720c */ /* 0x000fe20003f26270 */
[--C-:B------:R-:W-:Y:S01]  /*2ef0*/  @!P3 IMAD.IADD R141, R141, 0x1, -R0.reuse ;  /* 0x000000018d8db824 */ /* 0x100fe200078e0a00 */
[C---:B------:R-:W-:Y:S01]  /*2f00*/  ISETP.GT.U32.AND P3, PT, R0.reuse, R129, PT ;  /* 0x000000810000720c */ /* 0x040fe20003f64070 */
[--C-:B------:R-:W-:Y:S01]  /*2f10*/  @!P0 IMAD.IADD R133, R133, 0x1, -R0.reuse ;  /* 0x0000000185858824 */ /* 0x100fe200078e0a00 */
[----:B------:R-:W-:Y:S01]  /*2f20*/  ISETP.GE.AND P0, PT, R155, RZ, PT ;  /* 0x000000ff9b00720c */ /* 0x000fe20003f06270 */
[--C-:B------:R-:W-:Y:S01]  /*2f30*/  @!P2 IMAD.IADD R135, R135, 0x1, -R0.reuse ;  /* 0x000000018787a824 */ /* 0x100fe200078e0a00 */
[C---:B------:R-:W-:Y:S01]  /*2f40*/  ISETP.GT.U32.AND P2, PT, R0.reuse, R123, PT ;  /* 0x0000007b0000720c */ /* 0x040fe20003f44070 */
[--C-:B------:R-:W-:Y:S01]  /*2f50*/  @!P4 IMAD.IADD R137, R137, 0x1, -R0.reuse ;  /* 0x000000018989c824 */ /* 0x100fe200078e0a00 */
[----:B------:R-:W-:Y:S01]  /*2f60*/  ISETP.GT.U32.AND P4, PT, R0, R125, PT ;  /* 0x0000007d0000720c */ /* 0x000fe20003f84070 */
[----:B------:R-:W-:Y:S01]  /*2f70*/  @!P5 IMAD.IADD R139, R139, 0x1, -R0 ;  /* 0x000000018b8bd824 */ /* 0x000fe200078e0a00 */
[----:B------:R-:W-:Y:S01]  /*2f80*/  ISETP.GE.AND P5, PT, R151, RZ, PT ;  /* 0x000000ff9700720c */ /* 0x000fe20003fa6270 */
[----:B------:R-:W-:Y:S01]  /*2f90*/  IMAD.SHL.U32 R12, R30, 0x40, RZ ;  /* 0x000000401e0c7824 */ /* 0x000fe200078e00ff */
[----:B------:R-:W-:Y:S01]  /*2fa0*/  LOP3.LUT R109, R107, 0x10, R10, 0x78, !PT ;  /* 0x000000106b6d7812 */ /* 0x000fe200078e780a */
[----:B------:R-:W-:Y:S01]  /*2fb0*/  @!P1 IMAD.MOV R5, RZ, RZ, -R5 ;  /* 0x000000ffff059224 */ /* 0x000fe200078e0a05 */
[----:B------:R-:W-:Y:S01]  /*2fc0*/  ISETP.GE.AND P1, PT, R150, RZ, PT ;  /* 0x000000ff9600720c */ /* 0x000fe20003f26270 */
[--C-:B------:R-:W-:Y:S01]  /*2fd0*/  @!P3 IMAD.IADD R129, R129, 0x1, -R0.reuse ;  /* 0x000000018181b824 */ /* 0x100fe200078e0a00 */
[----:B------:R-:W-:Y:S01]  /*2fe0*/  ISETP.GT.U32.AND P3, PT, R6, R29, PT ;  /* 0x0000001d0600720c */ /* 0x000fe20003f64070 */
[----:B------:R-:W-:Y:S01]  /*2ff0*/  @!P0 IMAD.MOV R7, RZ, RZ, -R7 ;  /* 0x000000ffff078224 */ /* 0x000fe200078e0a07 */
[----:B------:R-:W-:Y:S01]  /*3000*/  ISETP.GE.AND P0, PT, R149, RZ, PT ;  /* 0x000000ff9500720c */ /* 0x000fe20003f06270 */
[----:B------:R-:W-:Y:S01]  /*3010*/  @!P2 IMAD.IADD R123, R123, 0x1, -R0 ;  /* 0x000000017b7ba824 */ /* 0x000fe200078e0a00 */
[----:B------:R-:W-:Y:S01]  /*3020*/  LOP3.LUT R2, R109, 0x400, R12, 0xf8, !PT ;  /* 0x000004006d027812 */ /* 0x000fe200078ef80c */
[----:B------:R-:W-:Y:S01]  /*3030*/  @!P4 IMAD.IADD R125, R125, 0x1, -R0 ;  /* 0x000000017d7dc824 */ /* 0x000fe200078e0a00 */
[C---:B------:R-:W-:Y:S01]  /*3040*/  ISETP.GT.U32.AND P2, PT, R0.reuse, R135, PT ;  /* 0x000000870000720c */ /* 0x040fe20003f44070 */
[----:B------:R-:W-:Y:S01]  /*3050*/  IMAD.MOV.U32 R109, RZ, RZ, R17 ;  /* 0x000000ffff6d7224 */ /* 0x000fe200078e0011 */
[----:B------:R-:W-:Y:S01]  /*3060*/  ISETP.GT.U32.AND P4, PT, R0, R137, PT ;  /* 0x000000890000720c */ /* 0x000fe20003f84070 */
[----:B------:R-:W-:Y:S01]  /*3070*/  IMAD.MOV.U32 R111, RZ, RZ, R19 ;  /* 0x000000ffff6f7224 */ /* 0x000fe200078e0013 */
[----:B------:R-:W-:Y:S01]  /*3080*/  LOP3.LUT R9, R107, 0x30, R10, 0x78, !PT ;  /* 0x000000306b097812 */ /* 0x000fe200078e780a */
[----:B------:R-:W-:Y:S01]  /*3090*/  @!P5 IMAD.MOV R109, RZ, RZ, -R109 ;  /* 0x000000ffff6dd224 */ /* 0x000fe200078e0a6d */
[----:B------:R-:W-:Y:S01]  /*30a0*/  ISETP.GE.AND P5, PT, R113, RZ, PT ;  /* 0x000000ff7100720c */ /* 0x000fe20003fa6270 */
[----:B0-----:R-:W-:Y:S01]  /*30b0*/  IMAD.MOV.U32 R113, RZ, RZ, R21 ;  /* 0x000000ffff717224 */ /* 0x001fe200078e0015 */
[----:B------:R-:W-:Y:S01]  /*30c0*/  SHF.R.S32.HI R8, RZ, 0x6, R8 ;  /* 0x00000006ff087819 */ /* 0x000fe20000011408 */
[----:B------:R-:W-:Y:S01]  /*30d0*/  @!P1 IMAD.MOV R111, RZ, RZ, -R111 ;  /* 0x000000ffff6f9224 */ /* 0x000fe200078e0a6f */
[----:B------:R-:W-:Y:S01]  /*30e0*/  ISETP.GE.AND P1, PT, R145, RZ, PT ;  /* 0x000000ff9100720c */ /* 0x000fe20003f26270 */
[----:B------:R-:W-:Y:S01]  /*30f0*/  @!P3 IMAD.IADD R29, R29, 0x1, -R6 ;  /* 0x000000011d1db824 */ /* 0x000fe200078e0a06 */
[----:B------:R-:W-:Y:S01]  /*3100*/  ISETP.GE.AND P3, PT, R152, RZ, PT ;  /* 0x000000ff9800720c */ /* 0x000fe20003f66270 */
[----:B------:R-:W-:Y:S01]  /*3110*/  @!P0 IMAD.MOV R113, RZ, RZ, -R113 ;  /* 0x000000ffff718224 */ /* 0x000fe200078e0a71 */
[----:B------:R-:W-:Y:S01]  /*3120*/  ISETP.GE.AND P0, PT, R144, RZ, PT ;  /* 0x000000ff9000720c */ /* 0x000fe20003f06270 */
[--C-:B------:R-:W-:Y:S01]  /*3130*/  @!P2 IMAD.IADD R135, R135, 0x1, -R0.reuse ;  /* 0x000000018787a824 */ /* 0x100fe200078e0a00 */
[----:B------:R-:W-:Y:S01]  /*3140*/  ISETP.GE.AND P2, PT, R154, RZ, PT ;  /* 0x000000ff9a00720c */ /* 0x000fe20003f46270 */
[----:B------:R-:W-:Y:S01]  /*3150*/  @!P4 IMAD.IADD R137, R137, 0x1, -R0 ;  /* 0x000000018989c824 */ /* 0x000fe200078e0a00 */
[----:B------:R-:W-:Y:S01]  /*3160*/  ISETP.GE.AND P4, PT, R153, RZ, PT ;  /* 0x000000ff9900720c */ /* 0x000fe20003f86270 */
[----:B------:R-:W-:-:S02]  /*3170*/  IMAD.MOV.U32 R107, RZ, RZ, R15 ;  /* 0x000000ffff6b7224 */ /* 0x000fc400078e000f */
[----:B------:R-:W-:Y:S01]  /*3180*/  @!P5 IMAD.MOV R31, RZ, RZ, -R31 ;  /* 0x000000ffff1fd224 */ /* 0x000fe200078e0a1f */
[----:B------:R-:W-:Y:S01]  /*3190*/  ISETP.GE.AND P5, PT, R132, RZ, PT ;  /* 0x000000ff8400720c */ /* 0x000fe20003fa6270 */
        /* <DEDUP_REMOVED lines=10> */
[--C-:B------:R-:W-:Y:S01]  /*3240*/  @!P6 IMAD.IADD R119, R119, 0x1, -R0.reuse ;  /* 0x000000017777e824 */ /* 0x100fe200078e0a00 */
[----:B------:R-:W-:Y:S01]  /*3250*/  ISETP.GT.U32.AND P6, PT, R0, R141, PT ;  /* 0x0000008d0000720c */ /* 0x000fe20003fc4070 */
        /* <DEDUP_REMOVED lines=12> */
[----:B------:R-:W-:-:S02]  /*3320*/  @!P6 IMAD.IADD R141, R141, 0x1, -R0 ;  /* 0x000000018d8de824 */ /* 0x000fc400078e0a00 */
        /* <DEDUP_REMOVED lines=12> */
[----:B------:R-:W-:-:S02]  /*33f0*/  IMAD R6, R28, c[0x0][0x18c], RZ ;  /* 0x000063001c067a24 */ /* 0x000fc400078e02ff */
        /* <DEDUP_REMOVED lines=12> */
[----:B------:R-:W-:-:S02]  /*34c0*/  IMAD.SHL.U32 R0, R28, 0x2, RZ ;  /* 0x000000021c007824 */ /* 0x000fc400078e00ff */
        /* <DEDUP_REMOVED lines=11> */
[----:B------:R-:W-:-:S03]  /*3580*/  ISETP.GE.AND P4, PT, R96, RZ, PT ;  /* 0x000000ff6000720c */ /* 0x000fc60003f86270 */
        /* <DEDUP_REMOVED lines=35> */
[----:B------:R-:W-:-:S02]  /*37c0*/  ISETP.GE.AND P4, PT, R52, RZ, PT ;  /* 0x000000ff3400720c */ /* 0x000fc40003f86270 */
[----:B------:R-:W-:Y:S01]  /*37d0*/  LOP3.LUT R26, RZ, c[0x0][0x17c], RZ, 0x33, !PT ;  /* 0x00005f00ff1a7a12 */ /* 0x000fe200078e33ff */
[----:B------:R-:W-:Y:S02]  /*37e0*/  @!P5 IMAD.MOV R135, RZ, RZ, -R135 ;  /* 0x000000ffff87d224 */ /* 0x000fe400078e0a87 */
[----:B------:R-:W-:Y:S01]  /*37f0*/  @!P1 IMAD.MOV R137, RZ, RZ, -R137 ;  /* 0x000000ffff899224 */ /* 0x000fe200078e0a89 */
[----:B------:R-:W-:Y:S01]  /*3800*/  ISETP.GE.AND P1, PT, R36, RZ, PT ;  /* 0x000000ff2400720c */ /* 0x000fe20003f26270 */
[----:B------:R-:W-:Y:S01]  /*3810*/  @!P3 IMAD.MOV R121, RZ, RZ, -R121 ;  /* 0x000000ffff79b224 */ /* 0x000fe200078e0a79 */
[----:B------:R-:W-:Y:S01]  /*3820*/  ISETP.GE.AND P3, PT, R38, RZ, PT ;  /* 0x000000ff2600720c */ /* 0x000fe20003f66270 */
[----:B------:R-:W-:Y:S01]  /*3830*/  @!P0 IMAD.MOV R139, RZ, RZ, -R139 ;  /* 0x000000ffff8b8224 */ /* 0x000fe200078e0a8b */
[----:B------:R-:W-:Y:S01]  /*3840*/  ISETP.NE.AND P0, PT, RZ, c[0x0][0x178], PT ;  /* 0x00005e00ff007a0c */ /* 0x000fe20003f05270 */
[----:B------:R-:W-:Y:S01]  /*3850*/  @!P2 IMAD.MOV R117, RZ, RZ, -R117 ;  /* 0x000000ffff75a224 */ /* 0x000fe200078e0a75 */
[----:B------:R-:W-:Y:S01]  /*3860*/  ISETP.GE.AND P2, PT, R42, RZ, PT ;  /* 0x000000ff2a00720c */ /* 0x000fe20003f46270 */
[----:B------:R-:W-:Y:S01]  /*3870*/  @!P4 IMAD.MOV R119, RZ, RZ, -R119 ;  /* 0x000000ffff77c224 */ /* 0x000fe200078e0a77 */
[----:B------:R-:W-:-:S05]  /*3880*/  ISETP.GE.AND P4, PT, R40, RZ, PT ;  /* 0x000000ff2800720c */ /* 0x000fca0003f86270 */
[----:B------:R-:W-:Y:S02]  /*3890*/  @!P1 IMAD.MOV R29, RZ, RZ, -R29 ;  /* 0x000000ffff1d9224 */ /* 0x000fe400078e0a1d */
[----:B------:R-:W-:Y:S01]  /*38a0*/  @!P3 IMAD.MOV R133, RZ, RZ, -R133 ;  /* 0x000000ffff85b224 */ /* 0x000fe200078e0a85 */
[----:B------:R-:W-:Y:S02]  /*38b0*/  ISETP.NE.AND P3, PT, RZ, c[0x0][0x17c], PT ;  /* 0x00005f00ff007a0c */ /* 0x000fe40003f65270 */
[----:B------:R-:W-:Y:S01]  /*38c0*/  @!P0 LOP3.LUT R29, RZ, c[0x0][0x178], RZ, 0x33, !PT ;  /* 0x00005e00ff1d8a12 */ /* 0x000fe200078e33ff */
[----:B------:R-:W-:Y:S01]  /*38d0*/  @!P2 IMAD.MOV R129, RZ, RZ, -R129 ;  /* 0x000000ffff81a224 */ /* 0x000fe200078e0a81 */
[----:B------:R-:W-:Y:S01]  /*38e0*/  ISETP.GE.AND P2, PT, R24, RZ, PT ;  /* 0x000000ff1800720c */ /* 0x000fe20003f46270 */
[----:B------:R-:W-:Y:S01]  /*38f0*/  @!P4 IMAD.MOV R131, RZ, RZ, -R131 ;  /* 0x000000ffff83c224 */ /* 0x000fe200078e0a83 */
[----:B------:R-:W-:Y:S01]  /*3900*/  ISETP.GE.AND P4, PT, R4, RZ, PT ;  /* 0x000000ff0400720c */ /* 0x000fe20003f86270 */
[----:B------:R-:W-:Y:S01]  /*3910*/  IMAD R29, R29, c[0x0][0x184], RZ ;  /* 0x000061001d1d7a24 */ /* 0x000fe200078e02ff */
[----:B------:R-:W-:-:S02]  /*3920*/  SEL R21, R26, R111, !P3 ;  /* 0x0000006f1a157207 */ /* 0x000fc40005800000 */
[C---:B------:R-:W-:Y:S01]  /*3930*/  SEL R20, R26.reuse, R109, !P3 ;  /* 0x0000006d1a147207 */ /* 0x040fe20005800000 */
[----:B------:R-:W-:Y:S01]  /*3940*/  CS2R R110, SRZ ;  /* 0x00000000006e7805 */ /* 0x000fe2000001ff00 */
[C---:B------:R-:W-:Y:S01]  /*3950*/  SEL R15, R26.reuse, R7, !P3 ;  /* 0x000000071a0f7207 */ /* 0x040fe20005800000 */
[----:B------:R-:W-:Y:S01]  /*3960*/  IMAD R21, R21, c[0x0][0x190], RZ ;  /* 0x0000640015157a24 */ /* 0x000fe200078e02ff */
[----:B------:R-:W-:Y:S01]  /*3970*/  SEL R24, R26, R25, !P3 ;  /* 0x000000191a187207 */ /* 0x000fe20005800000 */
[----:B------:R-:W-:Y:S01]  /*3980*/  IMAD R20, R20, c[0x0][0x190], RZ ;  /* 0x0000640014147a24 */ /* 0x000fe200078e02ff */
[C---:B------:R-:W-:Y:S01]  /*3990*/  SEL R25, R26.reuse, R27, !P3 ;  /* 0x0000001b1a197207 */ /* 0x040fe20005800000 */
[----:B------:R-:W-:Y:S01]  /*39a0*/  IMAD R15, R15, c[0x0][0x190], RZ ;  /* 0x000064000f0f7a24 */ /* 0x000fe200078e02ff */
[C---:B------:R-:W-:Y:S01]  /*39b0*/  SEL R27, R26.reuse, R31, !P3 ;  /* 0x0000001f1a1b7207 */ /* 0x040fe20005800000 */
[----:B------:R-:W-:Y:S01]  /*39c0*/  @!P2 IMAD.MOV R141, RZ, RZ, -R141 ;  /* 0x000000ffff8da224 */ /* 0x000fe200078e0a8d */
[C---:B------:R-:W-:Y:S01]  /*39d0*/  SEL R242, R26.reuse, R35, !P3 ;  /* 0x000000231af27207 */ /* 0x040fe20005800000 */
[----:B------:R-:W-:Y:S01]  /*39e0*/  @!P4 IMAD.MOV R143, RZ, RZ, -R143 ;  /* 0x000000ffff8fc224 */ /* 0x000fe200078e0a8f */
[----:B------:R-:W-:Y:S01]  /*39f0*/  LEA R28, P6, R29, c[0x0][0x160], 0x1 ;  /* 0x000058001d1c7a11 */ /* 0x000fe200078c08ff */
[----:B------:R-:W-:Y:S01]  /*3a00*/  IMAD R27, R27, c[0x0][0x190], RZ ;  /* 0x000064001b1b7a24 */ /* 0x000fe200078e02ff */
[----:B------:R-:W-:Y:S01]  /*3a10*/  SEL R31, R26, R33, !P3 ;  /* 0x000000211a1f7207 */ /* 0x000fe20005800000 */
[----:B------:R-:W-:Y:S01]  /*3a20*/  IMAD R242, R242, c[0x0][0x190], RZ ;  /* 0x00006400f2f27a24 */ /* 0x000fe200078e02ff */
[C---:B------:R-:W-:Y:S01]  /*3a30*/  SEL R23, R26.reuse, R23, !P3 ;  /* 0x000000171a177207 */ /* 0x040fe20005800000 */
[----:B------:R-:W-:Y:S01]  /*3a40*/  IMAD R25, R25, c[0x0][0x190], RZ ;  /* 0x0000640019197a24 */ /* 0x000fe200078e02ff */
[C---:B------:R-:W-:Y:S01]  /*3a50*/  SEL R19, R26.reuse, R107, !P3 ;  /* 0x0000006b1a137207 */ /* 0x040fe20005800000 */
[----:B------:R-:W-:Y:S01]  /*3a60*/  IMAD R31, R31, c[0x0][0x190], RZ ;  /* 0x000064001f1f7a24 */ /* 0x000fe200078e02ff */
[C---:B------:R-:W-:Y:S01]  /*3a70*/  SEL R18, R26.reuse, R13, !P3 ;  /* 0x0000000d1a127207 */ /* 0x040fe20005800000 */
[----:B------:R-:W-:Y:S01]  /*3a80*/  IMAD R23, R23, c[0x0][0x190], RZ ;  /* 0x0000640017177a24 */ /* 0x000fe200078e02ff */
[----:B------:R-:W-:Y:S01]  /*3a90*/  LEA.HI.X.SX32 R29, R29, c[0x0][0x164], 0x1, P6 ;  /* 0x000059001d1d7a11 */ /* 0x000fe200030f0eff */
[----:B------:R-:W-:Y:S01]  /*3aa0*/  IMAD R19, R19, c[0x0][0x190], RZ ;  /* 0x0000640013137a24 */ /* 0x000fe200078e02ff */
[----:B------:R-:W-:Y:S01]  /*3ab0*/  SEL R17, R26, R11, !P3 ;  /* 0x0000000b1a117207 */ /* 0x000fe20005800000 */
[----:B------:R-:W-:Y:S01]  /*3ac0*/  IMAD.SHL.U32 R11, R30, 0x20, RZ ;  /* 0x000000201e0b7824 */ /* 0x000fe200078e00ff */
[----:B------:R-:W-:Y:S01]  /*3ad0*/  LEA R13, P6, R21, c[0x0][0x168], 0x1 ;  /* 0x00005a00150d7a11 */ /* 0x000fe200078c08ff */
[----:B------:R-:W-:Y:S01]  /*3ae0*/  IMAD R18, R18, c[0x0][0x190], RZ ;  /* 0x0000640012127a24 */ /* 0x000fe200078e02ff */
[----:B------:R-:W-:Y:S01]  /*3af0*/  SEL R245, R26, R47, !P3 ;  /* 0x0000002f1af57207 */ /* 0x000fe20005800000 */
[----:B------:R-:W-:Y:S01]  /*3b00*/  IMAD R17, R17, c[0x0][0x190], RZ ;  /* 0x0000640011117a24 */ /* 0x000fe200078e02ff */
[----:B------:R-:W-:Y:S01]  /*3b10*/  LEA R12, P5, R20, c[0x0][0x168], 0x1 ;  /* 0x00005a00140c7a11 */ /* 0x000fe200078a08ff */
[----:B------:R0:W-:Y:S01]  /*3b20*/  STL [R1+0x168], R11 ;  /* 0x0001680b01007387 */ /* 0x0001e20000100800 */
[----:B------:R-:W-:Y:S01]  /*3b30*/  SEL R147, R26, R39, !P3 ;  /* 0x000000271a937207 */ /* 0x000fe20005800000 */
[----:B------:R-:W-:Y:S01]  /*3b40*/  IMAD R245, R245, c[0x0][0x190], RZ ;  /* 0x00006400f5f57a24 */ /* 0x000fe200078e02ff */
[----:B------:R-:W-:Y:S01]  /*3b50*/  LEA R237, P1, R15, c[0x0][0x168], 0x1 ;  /* 0x00005a000fed7a11 */ /* 0x000fe200078208ff */
[----:B------:R-:W-:Y:S01]  /*3b60*/  IMAD R24, R24, c[0x0][0x190], RZ ;  /* 0x0000640018187a24 */ /* 0x000fe200078e02ff */
[----:B------:R-:W-:Y:S01]  /*3b70*/  LEA.HI.X.SX32 R21, R21, c[0x0][0x16c], 0x1, P6 ;  /* 0x00005b0015157a11 */ /* 0x000fe200030f0eff */
[----:B------:R-:W-:Y:S01]  /*3b80*/  IMAD R147, R147, c[0x0][0x190], RZ ;  /* 0x0000640093937a24 */ /* 0x000fe200078e02ff */
[----:B------:R-:W-:Y:S01]  /*3b90*/  LEA.HI.X.SX32 R20, R20, c[0x0][0x16c], 0x1, P5 ;  /* 0x00005b0014147a11 */ /* 0x000fe200028f0eff */
[----:B------:R-:W-:Y:S01]  /*3ba0*/  IMAD.MOV.U32 R7, RZ, RZ, c[0x0][0x18c] ;  /* 0x00006300ff077624 */ /* 0x000fe200078e00ff */
[----:B------:R-:W-:Y:S01]  /*3bb0*/  LEA R36, P6, R242, c[0x0][0x168], 0x1 ;  /* 0x00005a00f2247a11 */ /* 0x000fe200078c08ff */
[----:B------:R-:W-:Y:S01]  /*3bc0*/  CS2R R108, SRZ ;  /* 0x00000000006c7805 */ /* 0x000fe2000001ff00 */
[----:B------:R-:W-:Y:S01]  /*3bd0*/  SEL R14, R26, R5, !P3 ;  /* 0x000000051a0e7207 */ /* 0x000fe20005800000 */
[----:B------:R-:W-:Y:S01]  /*3be0*/  IMAD.SHL.U32 R7, R7, 0x40, RZ ;  /* 0x0000004007077824 */ /* 0x000fe200078e00ff */
[----:B------:R-:W-:Y:S01]  /*3bf0*/  LEA.HI.X.SX32 R15, R15, c[0x0][0x16c], 0x1, P1 ;  /* 0x00005b000f0f7a11 */ /* 0x000fe200008f0eff */
[----:B------:R1:W-:Y:S01]  /*3c00*/  STL [R1+0x40], R36 ;  /* 0x0000402401007387 */ /* 0x0003e20000100800 */
[----:B------:R-:W-:Y:S01]  /*3c10*/  LEA R144, P5, R31, c[0x0][0x168], 0x1 ;  /* 0x00005a001f907a11 */ /* 0x000fe200078a08ff */
[----:B------:R-:W-:Y:S01]  /*3c20*/  IMAD R14, R14, c[0x0][0x190], RZ ;  /* 0x000064000e0e7a24 */ /* 0x000fe200078e02ff */
[----:B------:R-:W-:-:S02]  /*3c30*/  SEL R22, R26, R113, !P3 ;  /* 0x000000711a167207 */ /* 0x000fc40005800000 */
[C---:B------:R-:W-:Y:S02]  /*3c40*/  SEL R145, R26.reuse, R37, !P3 ;  /* 0x000000251a917207 */ /* 0x040fe40005800000 */
[----:B------:R-:W-:Y:S01]  /*3c50*/  SEL R149, R26, R41, !P3 ;  /* 0x000000291a957207 */ /* 0x000fe20005800000 */
[----:B------:R-:W-:Y:S01]  /*3c60*/  IMAD R22, R22, c[0x0][0x190], RZ ;  /* 0x0000640016167a24 */ /* 0x000fe200078e02ff */
[C---:B------:R-:W-:Y:S01]  /*3c70*/  SEL R150, R26.reuse, R43, !P3 ;  /* 0x0000002b1a967207 */ /* 0x040fe20005800000 */
[----:B------:R-:W-:Y:S01]  /*3c80*/  IMAD R145, R145, c[0x0][0x190], RZ ;  /* 0x0000640091917a24 */ /* 0x000fe200078e02ff */
[C---:B------:R-:W-:Y:S01]  /*3c90*/  SEL R152, R26.reuse, R45, !P3 ;  /* 0x0000002d1a987207 */ /* 0x040fe20005800000 */
[----:B------:R-:W-:Y:S01]  /*3ca0*/  IMAD R149, R149, c[0x0][0x190], RZ ;  /* 0x0000640095957a24 */ /* 0x000fe200078e02ff */
[----:B------:R-:W-:Y:S01]  /*3cb0*/  SEL R153, R26, R49, !P3 ;  /* 0x000000311a997207 */ /* 0x000fe20005800000 */
[----:B------:R-:W-:Y:S01]  /*3cc0*/  IMAD R150, R150, c[0x0][0x190], RZ ;  /* 0x0000640096967a24 */ /* 0x000fe200078e02ff */
        /* <DEDUP_REMOVED lines=16> */
[----:B------:R-:W-:Y:S01]  /*3dd0*/  SEL R164, R26, R67, !P3 ;  /* 0x000000431aa47207 */ /* 0x000fe20005800000 */
        /* <DEDUP_REMOVED lines=67> */
[----:B------:R-:W-:Y:S01]  /*4210*/  LEA R16, P1, R23, c[0x0][0x168], 0x1 ;  /* 0x00005a0017107a11 */ /* 0x000fe200078208ff */
[----:B------:R-:W-:Y:S01]  /*4220*/  IMAD R234, R234, c[0x0][0x190], RZ ;  /* 0x00006400eaea7a24 */ /* 0x000fe200078e02ff */
[----:B------:R-:W-:Y:S01]  /*4230*/  SEL R26, R26, R143, !P3 ;  /* 0x0000008f1a1a7207 */ /* 0x000fe20005800000 */
[----:B------:R-:W-:Y:S01]  /*4240*/  IMAD R235, R235, c[0x0][0x190], RZ ;  /* 0x00006400ebeb7a24 */ /* 0x000fe200078e02ff */
[----:B------:R-:W-:Y:S01]  /*4250*/  LOP3.LUT R9, R9, 0x400, R11, 0xf8, !PT ;  /* 0x0000040009097812 */ /* 0x000fe200078ef80b */
[----:B------:R-:W-:Y:S01]  /*4260*/  CS2R R80, SRZ ;  /* 0x0000000000507805 */ /* 0x000fe2000001ff00 */
[----:B------:R-:W-:Y:S01]  /*4270*/  LEA R238, P4, R19, c[0x0][0x168], 0x1 ;  /* 0x00005a0013ee7a11 */ /* 0x000fe200078808ff */
[----:B------:R-:W-:Y:S01]  /*4280*/  IMAD R26, R26, c[0x0][0x190], RZ ;  /* 0x000064001a1a7a24 */ /* 0x000fe200078e02ff */
[C---:B0-----:R-:W-:Y:S01]  /*4290*/  LEA R11, P3, R18.reuse, c[0x0][0x168], 0x1 ;  /* 0x00005a00120b7a11 */ /* 0x041fe200078608ff */
[----:B------:R-:W-:Y:S01]  /*42a0*/  CS2R R82, SRZ ;  /* 0x0000000000527805 */ /* 0x000fe2000001ff00 */
[----:B------:R-:W-:Y:S01]  /*42b0*/  LEA R10, P2, R17, c[0x0][0x168], 0x1 ;  /* 0x00005a00110a7a11 */ /* 0x000fe200078408ff */
[----:B------:R-:W-:Y:S01]  /*42c0*/  CS2R R72, SRZ ;  /* 0x0000000000487805 */ /* 0x000fe2000001ff00 */
[----:B------:R-:W-:Y:S01]  /*42d0*/  LEA.HI.X.SX32 R31, R31, c[0x0][0x16c], 0x1, P5 ;  /* 0x00005b001f1f7a11 */ /* 0x000fe200028f0eff */
[----:B------:R-:W-:Y:S01]  /*42e0*/  CS2R R74, SRZ ;  /* 0x00000000004a7805 */ /* 0x000fe2000001ff00 */
[----:B------:R-:W-:Y:S01]  /*42f0*/  LEA.HI.X.SX32 R23, R23, c[0x0][0x16c], 0x1, P1 ;  /* 0x00005b0017177a11 */ /* 0x000fe200008f0eff */
[----:B------:R-:W-:Y:S01]  /*4300*/  CS2R R96, SRZ ;  /* 0x0000000000607805 */ /* 0x000fe2000001ff00 */
[----:B-1----:R-:W-:Y:S01]  /*4310*/  LEA R36, P5, R245, c[0x0][0x168], 0x1 ;  /* 0x00005a00f5247a11 */ /* 0x002fe200078a08ff */
[----:B------:R-:W-:Y:S01]  /*4320*/  CS2R R98, SRZ ;  /* 0x0000000000627805 */ /* 0x000fe2000001ff00 */
[----:B------:R-:W-:Y:S01]  /*4330*/  LEA.HI.X.SX32 R19, R19, c[0x0][0x16c], 0x1, P4 ;  /* 0x00005b0013137a11 */ /* 0x000fe200020f0eff */
[----:B------:R-:W-:Y:S01]  /*4340*/  CS2R R92, SRZ ;  /* 0x00000000005c7805 */ /* 0x000fe2000001ff00 */
[----:B------:R-:W-:Y:S01]  /*4350*/  LEA R148, P1, R147, c[0x0][0x168], 0x1 ;  /* 0x00005a0093947a11 */ /* 0x000fe200078208ff */
[----:B------:R0:W-:Y:S01]  /*4360*/  STL [R1+0x44], R36 ;  /* 0x0000442401007387 */ /* 0x0001e20000100800 */
[----:B------:R-:W-:Y:S01]  /*4370*/  LEA.HI.X.SX32 R18, R18, c[0x0][0x16c], 0x1, P3 ;  /* 0x00005b0012127a11 */ /* 0x000fe200018f0eff */
[----:B------:R-:W-:Y:S01]  /*4380*/  CS2R R94, SRZ ;  /* 0x00000000005e7805 */ /* 0x000fe2000001ff00 */
[----:B------:R-:W-:Y:S01]  /*4390*/  LEA R30, P4, R27, c[0x0][0x168], 0x1 ;  /* 0x00005a001b1e7a11 */ /* 0x000fe200078808ff */
[----:B------:R-:W-:Y:S01]  /*43a0*/  CS2R R120, SRZ ;  /* 0x0000000000787805 */ /* 0x000fe2000001ff00 */
[----:B------:R-:W-:Y:S01]  /*43b0*/  LEA.HI.X.SX32 R17, R17, c[0x0][0x16c], 0x1, P2 ;  /* 0x00005b0011117a11 */ /* 0x000fe200010f0eff */
[----:B------:R-:W-:Y:S01]  /*43c0*/  CS2R R122, SRZ ;  /* 0x00000000007a7805 */ /* 0x000fe2000001ff00 */
[----:B------:R-:W-:Y:S01]  /*43d0*/  LEA R241, P3, R25, c[0x0][0x168], 0x1 ;  /* 0x00005a0019f17a11 */ /* 0x000fe200078608ff */
[----:B------:R-:W-:Y:S01]  /*43e0*/  CS2R R140, SRZ ;  /* 0x00000000008c7805 */ /* 0x000fe2000001ff00 */
[----:B------:R-:W-:Y:S01]  /*43f0*/  LEA R240, P2, R24, c[0x0][0x168], 0x1 ;  /* 0x00005a0018f07a11 */ /* 0x000fe200078408ff */
[----:B------:R-:W-:Y:S01]  /*4400*/  CS2R R142, SRZ ;  /* 0x00000000008e7805 */ /* 0x000fe2000001ff00 */
[----:B------:R-:W-:Y:S01]  /*4410*/  LEA R236, P0, R14, c[0x0][0x168], 0x1 ;  /* 0x00005a000eec7a11 */ /* 0x000fe200078008ff */
[----:B------:R-:W-:Y:S01]  /*4420*/  CS2R R136, SRZ ;  /* 0x0000000000887805 */ /* 0x000fe2000001ff00 */
[----:B------:R-:W-:Y:S01]  /*4430*/  LEA.HI.X.SX32 R147, R147, c[0x0][0x16c], 0x1, P1 ;  /* 0x00005b0093937a11 */ /* 0x000fe200008f0eff */
[----:B------:R-:W-:Y:S01]  /*4440*/  CS2R R138, SRZ ;  /* 0x00000000008a7805 */ /* 0x000fe2000001ff00 */
[----:B------:R-:W-:Y:S01]  /*4450*/  LEA.HI.X.SX32 R27, R27, c[0x0][0x16c], 0x1, P4 ;  /* 0x00005b001b1b7a11 */ /* 0x000fe200020f0eff */
[----:B------:R-:W-:Y:S01]  /*4460*/  CS2R R128, SRZ ;  /* 0x0000000000807805 */ /* 0x000fe2000001ff00 */
[----:B0-----:R-:W-:Y:S01]  /*4470*/  LEA R36, P1, R246, c[0x0][0x168], 0x1 ;  /* 0x00005a00f6247a11 */ /* 0x001fe200078208ff */
        /* <DEDUP_REMOVED lines=11> */
[C---:B------:R-:W-:Y:S01]  /*4530*/  LEA R243, P2, R149.reuse, c[0x0][0x168], 0x1 ;  /* 0x00005a0095f37a11 */ /* 0x040fe200078408ff */
        /* <DEDUP_REMOVED lines=17> */
[----:B------:R-:W-:Y:S01]  /*4650*/  LEA R146, P0, R145, c[0x0][0x168], 0x1 ;  /* 0x00005a0091927a11 */ /* 0x000fe200078008ff */
[----:B------:R-:W-:Y:S01]  /*4660*/  CS2R R76, SRZ ;  /* 0x00000000004c7805 */ /* 0x000fe2000001ff00 */
[----:B------:R-:W-:Y:S01]  /*4670*/  LEA.HI.X.SX32 R159, R159, c[0x0][0x16c], 0x1, P3 ;  /* 0x00005b009f9f7a11 */ /* 0x000fe200018f0eff */
[----:B------:R-:W-:Y:S01]  /*4680*/  CS2R R78, SRZ ;  /* 0x00000000004e7805 */ /* 0x000fe2000001ff00 */
[----:B------:R-:W-:-:S02]  /*4690*/  LEA.HI.X.SX32 R157, R157, c[0x0][0x16c], 0x1, P2 ;  /* 0x00005b009d9d7a11 */ /* 0x000fc400010f0eff */
[----:B0-----:R-:W-:Y:S02]  /*46a0*/  LEA R36, P3, R251, c[0x0][0x168], 0x1 ;  /* 0x00005a00fb247a11 */ /* 0x001fe400078608ff */
[----:B------:R-:W-:Y:S02]  /*46b0*/  LEA.HI.X.SX32 R145, R145, c[0x0][0x16c], 0x1, P0 ;  /* 0x00005b0091917a11 */ /* 0x000fe400000f0eff */
[----:B------:R-:W-:Y:S01]  /*46c0*/  LEA.HI.X.SX32 R245, R245, c[0x0][0x16c], 0x1, P5 ;  /* 0x00005b00f5f57a11 */ /* 0x000fe200028f0eff */
[----:B------:R0:W-:Y:S01]  /*46d0*/  STL [R1+0x50], R36 ;  /* 0x0000502401007387 */ /* 0x0001e20000100800 */
[----:B------:R-:W-:Y:S02]  /*46e0*/  LEA R193, P2, R166, c[0x0][0x168], 0x1 ;  /* 0x00005a00a6c17a11 */ /* 0x000fe400078408ff */
[----:B------:R-:W-:Y:S02]  /*46f0*/  LEA R156, P0, R155, c[0x0][0x168], 0x1 ;  /* 0x00005a009b9c7a11 */ /* 0x000fe400078008ff */
[----:B------:R-:W-:-:S02]  /*4700*/  LEA R161, P5, R160, c[0x0][0x168], 0x1 ;  /* 0x00005a00a0a17a11 */ /* 0x000fc400078a08ff */
[----:B------:R-:W-:Y:S02]  /*4710*/  LEA.HI.X.SX32 R166, R166, c[0x0][0x16c], 0x1, P2 ;  /* 0x00005b00a6a67a11 */ /* 0x000fe400010f0eff */
[----:B------:R-:W-:Y:S02]  /*4720*/  LEA.HI.X.SX32 R155, R155, c[0x0][0x16c], 0x1, P0 ;  /* 0x00005b009b9b7a11 */ /* 0x000fe400000f0eff */
[----:B------:R-:W-:Y:S02]  /*4730*/  LEA.HI.X.SX32 R160, R160, c[0x0][0x16c], 0x1, P5 ;  /* 0x00005b00a0a07a11 */ /* 0x000fe400028f0eff */
[----:B0-----:R-:W-:Y:S02]  /*4740*/  LEA R36, P2, R203, c[0x0][0x168], 0x1 ;  /* 0x00005a00cb247a11 */ /* 0x001fe400078408ff */
[----:B------:R-:W-:Y:S02]  /*4750*/  LEA R250, P0, R163, c[0x0][0x168], 0x1 ;  /* 0x00005a00a3fa7a11 */ /* 0x000fe400078008ff */
[----:B------:R-:W-:Y:S01]  /*4760*/  LEA.HI.X.SX32 R246, R246, c[0x0][0x16c], 0x1, P1 ;  /* 0x00005b00f6f67a11 */ /* 0x000fe200008f0eff */
[----:B------:R0:W-:Y:S01]  /*4770*/  STL [R1], R36 ;  /* 0x0000002401007387 */ /* 0x0001e20000100800 */
[----:B------:R-:W-:-:S02]  /*4780*/  LEA R197, P5, R196, c[0x0][0x168], 0x1 ;  /* 0x00005a00c4c57a11 */ /* 0x000fc400078a08ff */
[----:B------:R-:W-:Y:S02]  /*4790*/  LEA R165, P1, R164, c[0x0][0x168], 0x1 ;  /* 0x00005a00a4a57a11 */ /* 0x000fe400078208ff */
[----:B------:R-:W-:Y:S02]  /*47a0*/  LEA.HI.X.SX32 R163, R163, c[0x0][0x16c], 0x1, P0 ;  /* 0x00005b00a3a37a11 */ /* 0x000fe400000f0eff */
[----:B------:R-:W-:Y:S02]  /*47b0*/  LEA.HI.X.SX32 R196, R196, c[0x0][0x16c], 0x1, P5 ;  /* 0x00005b00c4c47a11 */ /* 0x000fe400028f0eff */
[----:B------:R-:W-:Y:S02]  /*47c0*/  LEA R200, P0, R199, c[0x0][0x168], 0x1 ;  /* 0x00005a00c7c87a11 */ /* 0x000fe400078008ff */
[----:B------:R-:W-:Y:S02]  /*47d0*/  LEA.HI.X.SX32 R164, R164, c[0x0][0x16c], 0x1, P1 ;  /* 0x00005b00a4a47a11 */ /* 0x000fe400008f0eff */
[----:B0-----:R-:W-:-:S02]  /*47e0*/  LEA R36, P5, R208, c[0x0][0x168], 0x1 ;  /* 0x00005a00d0247a11 */ /* 0x001fc400078a08ff */
[----:B------:R-:W-:Y:S02]  /*47f0*/  LEA.HI.X.SX32 R248, R248, c[0x0][0x16c], 0x1, P4 ;  /* 0x00005b00f8f87a11 */ /* 0x000fe400020f0eff */
[----:B------:R-:W-:Y:S01]  /*4800*/  LEA R202, P1, R201, c[0x0][0x168], 0x1 ;  /* 0x00005a00c9ca7a11 */ /* 0x000fe200078208ff */
[----:B------:R0:W-:Y:S01]  /*4810*/  STL [R1+0x4], R36 ;  /* 0x0000042401007387 */ /* 0x0001e20000100800 */
[----:B------:R-:W-:Y:S02]  /*4820*/  LEA R195, P4, R194, c[0x0][0x168], 0x1 ;  /* 0x00005a00c2c37a11 */ /* 0x000fe400078808ff */
[----:B------:R-:W-:Y:S02]  /*4830*/  LEA.HI.X.SX32 R199, R199, c[0x0][0x16c], 0x1, P0 ;  /* 0x00005b00c7c77a11 */ /* 0x000fe400000f0eff */
[----:B------:R-:W-:Y:S02]  /*4840*/  LEA.HI.X.SX32 R242, R242, c[0x0][0x16c], 0x1, P6 ;  /* 0x00005b00f2f27a11 */ /* 0x000fe400030f0eff */
[----:B------:R-:W-:-:S02]  /*4850*/  LEA R37, P0, R211, c[0x0][0x168], 0x1 ;  /* 0x00005a00d3257a11 */ /* 0x000fc400078008ff */
[----:B------:R-:W-:Y:S02]  /*4860*/  LEA.HI.X.SX32 R201, R201, c[0x0][0x16c], 0x1, P1 ;  /* 0x00005b00c9c97a11 */ /* 0x000fe400008f0eff */
[C---:B------:R-:W-:Y:S01]  /*4870*/  LEA R154, P6, R153.reuse, c[0x0][0x168], 0x1 ;  /* 0x00005a00999a7a11 */ /* 0x040fe200078c08ff */
[----:B------:R-:W-:Y:S01]  /*4880*/  STL [R1+0x8], R37 ;  /* 0x0000082501007387 */ /* 0x000fe20000100800 */
[----:B------:R-:W-:Y:S02]  /*4890*/  LEA.HI.X.SX32 R194, R194, c[0x0][0x16c], 0x1, P4 ;  /* 0x00005b00c2c27a11 */ /* 0x000fe400020f0eff */
[----:B0-----:R-:W-:Y:S02]  /*48a0*/  LEA R36, P1, R212, c[0x0][0x168], 0x1 ;  /* 0x00005a00d4247a11 */ /* 0x001fe400078208ff */
[----:B------:R-:W-:Y:S02]  /*48b0*/  LEA R207, P4, R206, c[0x0][0x168], 0x1 ;  /* 0x00005a00cecf7a11 */ /* 0x000fe400078808ff */
[----:B------:R-:W-:Y:S01]  /*48c0*/  LEA.HI.X.SX32 R153, R153, c[0x0][0x16c], 0x1, P6 ;  /* 0x00005b0099997a11 */ /* 0x000fe200030f0eff */
[----:B------:R0:W-:Y:S01]  /*48d0*/  STL [R1+0xc], R36 ;  /* 0x00000c2401007387 */ /* 0x0001e20000100800 */
[----:B------:R-:W-:-:S02]  /*48e0*/  LEA R249, P6, R162, c[0x0][0x168], 0x1 ;  /* 0x00005a00a2f97a11 */ /* 0x000fc400078c08ff */
[----:B------:R-:W-:Y:S02]  /*48f0*/  LEA.HI.X.SX32 R206, R206, c[0x0][0x16c], 0x1, P4 ;  /* 0x00005b00cece7a11 */ /* 0x000fe400020f0eff */
[----:B------:R-:W-:Y:S02]  /*4900*/  LEA.HI.X.SX32 R251, R251, c[0x0][0x16c], 0x1, P3 ;  /* 0x00005b00fbfb7a11 */ /* 0x000fe400018f0eff */
[----:B------:R-:W-:Y:S02]  /*4910*/  LEA R205, P3, R204, c[0x0][0x168], 0x1 ;  /* 0x00005a00cccd7a11 */ /* 0x000fe400078608ff */
[----:B------:R-:W-:Y:S02]  /*4920*/  LEA.HI.X.SX32 R162, R162, c[0x0][0x16c], 0x1, P6 ;  /* 0x00005b00a2a27a11 */ /* 0x000fe400030f0eff */
[----:B0-----:R-:W-:Y:S02]  /*4930*/  LEA R36, P4, R35, c[0x0][0x168], 0x1 ;  /* 0x00005a0023247a11 */ /* 0x001fe400078808ff */
[----:B------:R-:W-:-:S02]  /*4940*/  LEA R252, P6, R198, c[0x0][0x168], 0x1 ;  /* 0x00005a00c6fc7a11 */ /* 0x000fc400078c08ff */
[----:B------:R-:W-:Y:S01]  /*4950*/  LEA.HI.X.SX32 R203, R203, c[0x0][0x16c], 0x1, P2 ;  /* 0x00005b00cbcb7a11 */ /* 0x000fe200010f0eff */
[----:B------:R0:W-:Y:S01]  /*4960*/  STL [R1+0x54], R36 ;  /* 0x0000542401007387 */ /* 0x0001e20000100800 */
[----:B------:R-:W-:Y:S02]  /*4970*/  LEA.HI.X.SX32 R211, R211, c[0x0][0x16c], 0x1, P0 ;  /* 0x00005b00d3d37a11 */ /* 0x000fe400000f0eff */
[----:B------:R-:W-:Y:S02]  /*4980*/  LEA R214, P2, R213, c[0x0][0x168], 0x1 ;  /* 0x00005a00d5d67a11 */ /* 0x000fe400078408ff */
[----:B------:R-:W-:Y:S02]  /*4990*/  LEA.HI.X.SX32 R204, R204, c[0x0][0x16c], 0x1, P3 ;  /* 0x00005b00cccc7a11 */ /* 0x000fe400018f0eff */
[----:B------:R-:W-:Y:S02]  /*49a0*/  LEA R216, P3, R215, c[0x0][0x168], 0x1 ;  /* 0x00005a00d7d87a11 */ /* 0x000fe400078608ff */
[----:B------:R-:W-:-:S02]  /*49b0*/  LEA.HI.X.SX32 R198, R198, c[0x0][0x16c], 0x1, P6 ;  /* 0x00005b00c6c67a11 */ /* 0x000fc400030f0eff */
[----:B0-----:R-:W-:Y:S02]  /*49c0*/  LEA R36, P0, R221, c[0x0][0x168], 0x1 ;  /* 0x00005a00dd247a11 */ /* 0x001fe400078008ff */
[----:B------:R-:W-:Y:S02]  /*49d0*/  LEA R210, P6, R209, c[0x0][0x168], 0x1 ;  /* 0x00005a00d1d27a11 */ /* 0x000fe400078c08ff */
[----:B------:R-:W-:Y:S01]  /*49e0*/  LEA.HI.X.SX32 R213, R213, c[0x0][0x16c], 0x1, P2 ;  /* 0x00005b00d5d57a11 */ /* 0x000fe200010f0eff */
[----:B------:R0:W-:Y:S01]  /*49f0*/  STL [R1+0x14], R36 ;  /* 0x0000142401007387 */ /* 0x0001e20000100800 */
[----:B------:R-:W-:Y:S02]  /*4a00*/  LEA R37, P2, R223, c[0x0][0x168], 0x1 ;  /* 0x00005a00df257a11 */ /* 0x000fe400078408ff */
[----:B------:R-:W-:Y:S02]  /*4a10*/  LEA.HI.X.SX32 R215, R215, c[0x0][0x16c], 0x1, P3 ;  /* 0x00005b00d7d77a11 */ /* 0x000fe400018f0eff */
[----:B------:R-:W-:Y:S01]  /*4a20*/  LEA.HI.X.SX32 R208, R208, c[0x0][0x16c], 0x1, P5 ;  /* 0x00005b00d0d07a11 */ /* 0x000fe200028f0eff */
[----:B------:R-:W-:Y:S01]  /*4a30*/  STL [R1+0x18], R37 ;  /* 0x0000182501007387 */ /* 0x000fe20000100800 */
[----:B------:R-:W-:-:S02]  /*4a40*/  LEA R218, P5, R217, c[0x0][0x168], 0x1 ;  /* 0x00005a00d9da7a11 */ /* 0x000fc400078a08ff */
[----:B------:R-:W-:Y:S02]  /*4a50*/  LEA.HI.X.SX32 R209, R209, c[0x0][0x16c], 0x1, P6 ;  /* 0x00005b00d1d17a11 */ /* 0x000fe400030f0eff */
[----:B0-----:R-:W-:Y:S02]  /*4a60*/  LEA R36, P3, R34, c[0x0][0x168], 0x1 ;  /* 0x00005a0022247a11 */ /* 0x001fe400078608ff */
[----:B------:R-:W-:Y:S02]  /*4a70*/  LEA.HI.X.SX32 R35, R35, c[0x0][0x16c], 0x1, P4 ;  /* 0x00005b0023237a11 */ /* 0x000fe400020f0eff */
[----:B------:R-:W-:Y:S01]  /*4a80*/  LEA R220, P6, R219, c[0x0][0x168], 0x1 ;  /* 0x00005a00dbdc7a11 */ /* 0x000fe200078c08ff */
[----:B------:R0:W-:Y:S01]  /*4a90*/  STL [R1+0x58], R36 ;  /* 0x0000582401007387 */ /* 0x0001e20000100800 */
[----:B------:R-:W-:Y:S02]  /*4aa0*/  LEA.HI.X.SX32 R217, R217, c[0x0][0x16c], 0x1, P5 ;  /* 0x00005b00d9d97a11 */ /* 0x000fe400028f0eff */
[----:B------:R-:W-:Y:S01]  /*4ab0*/  LEA.HI.X.SX32 R212, R212, c[0x0][0x16c], 0x1, P1 ;  /* 0x00005b00d4d47a11 */ /* 0x000fe200008f0eff */
[----:B------:R1:W-:Y:S01]  /*4ac0*/  STL [R1+0x10], R35 ;  /* 0x0000102301007387 */ /* 0x0003e20000100800 */
[----:B------:R-:W-:-:S02]  /*4ad0*/  LEA.HI.X.SX32 R219, R219, c[0x0][0x16c], 0x1, P6 ;  /* 0x00005b00dbdb7a11 */ /* 0x000fc400030f0eff */
[C---:B------:R-:W-:Y:S02]  /*4ae0*/  LEA R227, P1, R222.reuse, c[0x0][0x168], 0x1 ;  /* 0x00005a00dee37a11 */ /* 0x040fe400078208ff */
[----:B------:R-:W-:Y:S02]  /*4af0*/  LEA.HI.X.SX32 R223, R223, c[0x0][0x16c], 0x1, P2 ;  /* 0x00005b00dfdf7a11 */ /* 0x000fe400010f0eff */
[----:B0-----:R-:W-:Y:S02]  /*4b00*/  LEA R36, P5, R225, c[0x0][0x168], 0x1 ;  /* 0x00005a00e1247a11 */ /* 0x001fe400078a08ff */
[----:B------:R-:W-:Y:S02]  /*4b10*/  LEA.HI.X.SX32 R222, R222, c[0x0][0x16c], 0x1, P1 ;  /* 0x00005b00dede7a11 */ /* 0x000fe400008f0eff */
[----:B-1----:R-:W-:Y:S01]  /*4b20*/  LEA R35, P6, R33, c[0x0][0x168], 0x1 ;  /* 0x00005a0021237a11 */ /* 0x002fe200078c08ff */
[----:B------:R0:W-:Y:S01]  /*4b30*/  STL [R1+0x20], R36 ;  /* 0x0000202401007387 */ /* 0x0001e20000100800 */
[----:B------:R-:W-:-:S02]  /*4b40*/  LEA.HI.X.SX32 R34, R34, c[0x0][0x16c], 0x1, P3 ;  /* 0x00005b0022227a11 */ /* 0x000fc400018f0eff */
[C---:B------:R-:W-:Y:S01]  /*4b50*/  LEA R228, P4, R224.reuse, c[0x0][0x168], 0x1 ;  /* 0x00005a00e0e47a11 */ /* 0x040fe200078808ff */
[----:B------:R1:W-:Y:S01]  /*4b60*/  STL [R1+0x5c], R35 ;  /* 0x00005c2301007387 */ /* 0x0003e20000100800 */
[----:B------:R-:W-:Y:S02]  /*4b70*/  LEA.HI.X.SX32 R225, R225, c[0x0][0x16c], 0x1, P5 ;  /* 0x00005b00e1e17a11 */ /* 0x000fe400028f0eff */
[----:B------:R-:W-:Y:S02]  /*4b80*/  LEA.HI.X.SX32 R224, R224, c[0x0][0x16c], 0x1, P4 ;  /* 0x00005b00e0e07a11 */ /* 0x000fe400020f0eff */
[----:B------:R-:W-:Y:S02]  /*4b90*/  LEA.HI.X.SX32 R221, R221, c[0x0][0x16c], 0x1, P0 ;  /* 0x00005b00dddd7a11 */ /* 0x000fe400000f0eff */
[----:B0-----:R-:W-:Y:S02]  /*4ba0*/  LEA R36, P1, R231, c[0x0][0x168], 0x1 ;  /* 0x00005a00e7247a11 */ /* 0x001fe400078208ff */
[----:B------:R-:W-:-:S02]  /*4bb0*/  LEA.HI.X.SX32 R33, R33, c[0x0][0x16c], 0x1, P6 ;  /* 0x00005b0021217a11 */ /* 0x000fc400030f0eff */
[----:B-1----:R-:W-:Y:S01]  /*4bc0*/  LEA R35, P2, R32, c[0x0][0x168], 0x1 ;  /* 0x00005a0020237a11 */ /* 0x002fe200078408ff */
[----:B------:R-:W-:Y:S01]  /*4bd0*/  STL [R1+0x28], R36 ;  /* 0x0000282401007387 */ /* 0x000fe20000100800 */
[----:B------:R-:W-:Y:S02]  /*4be0*/  LEA R230, P0, R226, c[0x0][0x168], 0x1 ;  /* 0x00005a00e2e67a11 */ /* 0x000fe400078008ff */
[----:B------:R-:W-:Y:S01]  /*4bf0*/  LEA.HI.X.SX32 R32, R32, c[0x0][0x16c], 0x1, P2 ;  /* 0x00005b0020207a11 */ /* 0x000fe200010f0eff */
[----:B------:R0:W-:Y:S01]  /*4c00*/  STL [R1+0x60], R35 ;  /* 0x0000602301007387 */ /* 0x0001e20000100800 */
[----:B------:R-:W-:Y:S02]  /*4c10*/  LEA.HI.X.SX32 R226, R226, c[0x0][0x16c], 0x1, P0 ;  /* 0x00005b00e2e27a11 */ /* 0x000fe400000f0eff */
[----:B------:R-:W-:Y:S01]  /*4c20*/  SHF.R.S32.HI R5, RZ, 0x1f, R6 ;  /* 0x0000001fff057819 */ /* 0x000fe20000011406 */
[----:B------:R1:W-:Y:S01]  /*4c30*/  STL [R1+0x1c], R34 ;  /* 0x00001c2201007387 */ /* 0x0003e20000100800 */
[----:B------:R-:W-:-:S02]  /*4c40*/  LEA R232, P3, R229, c[0x0][0x168], 0x1 ;  /* 0x00005a00e5e87a11 */ /* 0x000fc400078608ff */
[C---:B------:R-:W-:Y:S01]  /*4c50*/  SHF.L.U64.HI R5, R6.reuse, 0x1, R5 ;  /* 0x0000000106057819 */ /* 0x040fe20000010205 */
[----:B------:R-:W-:Y:S01]  /*4c60*/  IMAD.SHL.U32 R6, R6, 0x2, RZ ;  /* 0x0000000206067824 */ /* 0x000fe200078e00ff */
[----:B------:R-:W-:Y:S02]  /*4c70*/  LEA.HI.X.SX32 R231, R231, c[0x0][0x16c], 0x1, P1 ;  /* 0x00005b00e7e77a11 */ /* 0x000fe400008f0eff */
[C---:B0-----:R-:W-:Y:S02]  /*4c80*/  LEA R35, P5, R234.reuse, c[0x0][0x168], 0x1 ;  /* 0x00005a00ea237a11 */ /* 0x041fe400078a08ff */
[----:B------:R-:W-:Y:S02]  /*4c90*/  LEA.HI.X.SX32 R229, R229, c[0x0][0x16c], 0x1, P3 ;  /* 0x00005b00e5e57a11 */ /* 0x000fe400018f0eff */
[----:B-1----:R-:W-:Y:S02]  /*4ca0*/  LEA R34, P4, R233, c[0x0][0x168], 0x1 ;  /* 0x00005a00e9227a11 */ /* 0x002fe400078808ff */
[----:B------:R-:W-:-:S02]  /*4cb0*/  LEA.HI.X.SX32 R234, R234, c[0x0][0x16c], 0x1, P5 ;  /* 0x00005b00eaea7a11 */ /* 0x000fc400028f0eff */
[----:B------:R-:W-:Y:S01]  /*4cc0*/  LEA.HI.X.SX32 R233, R233, c[0x0][0x16c], 0x1, P4 ;  /* 0x00005b00e9e97a11 */ /* 0x000fe200020f0eff */
[----:B------:R0:W-:Y:S04]  /*4cd0*/  STL [R1+0x30], R34 ;  /* 0x0000302201007387 */ /* 0x0001e80000100800 */
[----:B------:R-:W-:Y:S04]  /*4ce0*/  STL [R1+0x34], R35 ;  /* 0x0000342301007387 */ /* 0x000fe80000100800 */
[----:B------:R1:W-:Y:S01]  /*4cf0*/  STL [R1+0x24], R33 ;  /* 0x0000242101007387 */ /* 0x0003e20000100800 */
[----:B0-----:R-:W-:-:S04]  /*4d00*/  LEA R34, P6, R235, c[0x0][0x168], 0x1 ;  /* 0x00005a00eb227a11 */ /* 0x001fc800078c08ff */
[----:B------:R-:W-:Y:S01]  /*4d10*/  LEA.HI.X.SX32 R235, R235, c[0x0][0x16c], 0x1, P6 ;  /* 0x00005b00ebeb7a11 */ /* 0x000fe200030f0eff */
[----:B------:R-:W-:Y:S01]  /*4d20*/  STL [R1+0x38], R34 ;  /* 0x0000382201007387 */ /* 0x000fe20000100800 */
[----:B-1----:R-:W-:-:S04]  /*4d30*/  LEA R33, P0, R26, c[0x0][0x168], 0x1 ;  /* 0x00005a001a217a11 */ /* 0x002fc800078008ff */
[----:B------:R-:W-:Y:S01]  /*4d40*/  LEA.HI.X.SX32 R26, R26, c[0x0][0x16c], 0x1, P0 ;  /* 0x00005b001a1a7a11 */ /* 0x000fe200000f0eff */
[----:B------:R0:W-:Y:S04]  /*4d50*/  STL [R1+0x64], R33 ;  /* 0x0000642101007387 */ /* 0x0001e80000100800 */
[----:B------:R1:W-:Y:S04]  /*4d60*/  STL [R1+0x2c], R32 ;  /* 0x00002c2001007387 */ /* 0x0003e80000100800 */
[----:B------:R2:W-:Y:S01]  /*4d70*/  STL [R1+0x3c], R26 ;  /* 0x00003c1a01007387 */ /* 0x0005e20000100800 */
[----:B0-----:R-:W-:-:S02]  /*4d80*/  LOP3.LUT R33, R0, 0x30, RZ, 0x3c, !PT ;  /* 0x0000003000217812 */ /* 0x001fc400078e3cff */
[C---:B------:R-:W-:Y:S02]  /*4d90*/  LOP3.LUT R33, R0.reuse, 0x60, RZ, 0x3c, !PT ;  /* 0x0000006000217812 */ /* 0x040fe400078e3cff */
[C---:B-1----:R-:W-:Y:S02]  /*4da0*/  LOP3.LUT R32, R0.reuse, 0x10, RZ, 0x3c, !PT ;  /* 0x0000001000207812 */ /* 0x042fe400078e3cff */
[C---:B------:R-:W-:Y:S02]  /*4db0*/  LOP3.LUT R32, R0.reuse, 0x40, RZ, 0x3c, !PT ;  /* 0x0000004000207812 */ /* 0x040fe400078e3cff */
[C---:B--2---:R-:W-:Y:S02]  /*4dc0*/  LOP3.LUT R26, R0.reuse, 0x20, RZ, 0x3c, !PT ;  /* 0x00000020001a7812 */ /* 0x044fe400078e3cff */
[C---:B------:R-:W-:Y:S02]  /*4dd0*/  LOP3.LUT R26, R0.reuse, 0x50, RZ, 0x3c, !PT ;  /* 0x00000050001a7812 */ /* 0x040fe400078e3cff */
[----:B------:R-:W-:-:S02]  /*4de0*/  LOP3.LUT R32, R0, 0x70, RZ, 0x3c, !PT ;  /* 0x0000007000207812 */ /* 0x000fc400078e3cff */
[C---:B------:R-:W-:Y:S02]  /*4df0*/  LOP3.LUT R26, R2.reuse, 0x20, RZ, 0x3c, !PT ;  /* 0x00000020021a7812 */ /* 0x040fe400078e3cff */
[C---:B------:R-:W-:Y:S02]  /*4e00*/  LOP3.LUT R33, R2.reuse, 0x40, RZ, 0x3c, !PT ;  /* 0x0000004002217812 */ /* 0x040fe400078e3cff */
[----:B------:R-:W-:Y:S02]  /*4e10*/  LOP3.LUT R32, R2, 0x60, RZ, 0x3c, !PT ;  /* 0x0000006002207812 */ /* 0x000fe400078e3cff */
[----:B------:R-:W-:Y:S02]  /*4e20*/  LOP3.LUT R26, R9, 0x40, RZ, 0x3c, !PT ;  /* 0x00000040091a7812 */ /* 0x000fe400078e3cff */
.L_x_3:
[C---:B------:R-:W-:Y:S01]  /*4e30*/  ISETP.GT.AND P0, PT, R3.reuse, 0x1, PT ;  /* 0x000000010300780c */ /* 0x040fe20003f04270 */
[----:B------:R-:W-:Y:S01]  /*4e40*/  IMAD.MOV.U32 R32, RZ, RZ, c[0x0][0x188] ;  /* 0x00006200ff207624 */ /* 0x000fe200078e00ff */
[----:B------:R-:W-:Y:S01]  /*4e50*/  ISETP.GT.AND P1, PT, R3, 0x2, PT ;  /* 0x000000020300780c */ /* 0x000fe20003f24270 */
[----:B------:R-:W-:Y:S01]  /*4e60*/  IMAD.MOV.U32 R7, RZ, RZ, c[0x0][0x188] ;  /* 0x00006200ff077624 */ /* 0x000fe200078e00ff */
[----:B------:R-:W-:Y:S01]  /*4e70*/  PRMT R105, RZ, 0x7610, R105 ;  /* 0x00007610ff697816 */ /* 0x000fe20000000069 */
[----:B------:R-:W-:Y:S01]  /*4e80*/  IMAD.WIDE R32, R32, 0x2, R28 ;  /* 0x0000000220207825 */ /* 0x000fe200078e021c */
[----:B------:R-:W-:Y:S01]  /*4e90*/  STL [R1+0x1c0], R70 ;  /* 0x0001c04601007387 */ /* 0x000fe20000100800 */
[----:B------:R-:W-:-:S02]  /*4ea0*/  PRMT R101, RZ, 0x7610, R101 ;  /* 0x00007610ff657816 */ /* 0x000fc40000000065 */
[----:B------:R-:W-:Y:S01]  /*4eb0*/  IMAD.SHL.U32 R7, R7, 0x2, RZ ;  /* 0x0000000207077824 */ /* 0x000fe200078e00ff */
[----:B------:R-:W-:Y:S03]  /*4ec0*/  STL [R1+0x1bc], R71 ;  /* 0x0001bc4701007387 */ /* 0x000fe60000100800 */
[----:B------:R-:W-:Y:S01]  /*4ed0*/  IMAD.WIDE R34, R7, 0x2, R28 ;  /* 0x0000000207227825 */ /* 0x000fe200078e021c */
[----:B------:R-:W-:Y:S03]  /*4ee0*/  STL [R1+0x1b8], R76 ;  /* 0x0001b84c01007387 */ /* 0x000fe60000100800 */
[----:B------:R-:W-:Y:S01]  /*4ef0*/  IMAD.MOV.U32 R7, RZ, RZ, c[0x0][0x188] ;  /* 0x00006200ff077624 */ /* 0x000fe200078e00ff */
[----:B------:R0:W2:Y:S01]  /*4f00*/  @P0 LDG.E.U16 R105, [R32.64] ;  /* 0x0000000420690981 */ /* 0x0000a2000c1e1500 */
[----:B------:R-:W-:-:S03]  /*4f10*/  ISETP.GT.AND P0, PT, R3, 0x3, PT ;  /* 0x000000030300780c */ /* 0x000fc60003f04270 */
[----:B------:R-:W-:Y:S01]  /*4f20*/  STL [R1+0x1b4], R77 ;  /* 0x0001b44d01007387 */ /* 0x000fe20000100800 */
[----:B------:R-:W-:-:S03]  /*4f30*/  IMAD R7, R7, 0x3, RZ ;  /* 0x0000000307077824 */ /* 0x000fc600078e02ff */
[----:B------:R-:W-:Y:S01]  /*4f40*/  STL [R1+0x1b0], R78 ;  /* 0x0001b04e01007387 */ /* 0x000fe20000100800 */
[----:B------:R-:W-:-:S03]  /*4f50*/  IMAD.MOV.U32 R36, RZ, RZ, c[0x0][0x188] ;  /* 0x00006200ff247624 */ /* 0x000fc600078e00ff */
[----:B------:R-:W-:Y:S04]  /*4f60*/  STL [R1+0x1ac], R79 ;  /* 0x0001ac4f01007387 */ /* 0x000fe80000100800 */
[----:B------:R-:W-:Y:S04]  /*4f70*/  STL [R1+0x1a8], R26 ;  /* 0x0001a81a01007387 */ /* 0x000fe80000100800 */
[----:B------:R1:W3:Y:S01]  /*4f80*/  @P1 LDG.E.U16 R101, [R34.64] ;  /* 0x0000000422651981 */ /* 0x0002e2000c1e1500 */
[----:B------:R-:W-:-:S03]  /*4f90*/  ISETP.GT.AND P1, PT, R3, 0x4, PT ;  /* 0x000000040300780c */ /* 0x000fc60003f24270 */
[----:B------:R-:W-:Y:S01]  /*4fa0*/  STL [R1+0x174], R8 ;  /* 0x0001740801007387 */ /* 0x000fe20000100800 */
[----:B------:R-:W-:Y:S01]  /*4fb0*/  ISETP.GT.AND P2, PT, R3, 0x5, PT ;  /* 0x000000050300780c */ /* 0x000fe20003f44270 */
[----:B------:R-:W-:Y:S02]  /*4fc0*/  IMAD.MOV.U32 R38, RZ, RZ, c[0x0][0x188] ;  /* 0x00006200ff267624 */ /* 0x000fe400078e00ff */
[----:B-----5:R4:W-:Y:S01]  /*4fd0*/  STL [R1+0x16c], R4 ;  /* 0x00016c0401007387 */ /* 0x0209e20000100800 */
[----:B------:R-:W-:Y:S01]  /*4fe0*/  PRMT R88, RZ, 0x7610, R88 ;  /* 0x00007610ff587816 */ /* 0x000fe20000000058 */
[----:B0-----:R-:W-:Y:S01]  /*4ff0*/  IMAD.WIDE R32, R7, 0x2, R28 ;  /* 0x0000000207207825 */ /* 0x001fe200078e021c */
[----:B------:R-:W-:-:S03]  /*5000*/  ISETP.GT.AND P4, PT, R3, 0x7, PT ;  /* 0x000000070300780c */ /* 0x000fc60003f84270 */
[----:B------:R-:W-:Y:S01]  /*5010*/  IMAD.SHL.U32 R36, R36, 0x4, RZ ;  /* 0x0000000424247824 */ /* 0x000fe200078e00ff */
[----:B------:R-:W-:Y:S01]  /*5020*/  PRMT R51, RZ, 0x7610, R51 ;  /* 0x00007610ff337816 */ /* 0x000fe20000000033 */
[----:B----4-:R-:W-:Y:S01]  /*5030*/  IMAD.MOV.U32 R4, RZ, RZ, c[0x0][0x188] ;  /* 0x00006200ff047624 */ /* 0x010fe200078e00ff */
[----:B------:R0:W4:Y:S01]  /*5040*/  @P0 LDG.E.U16 R88, [R32.64] ;  /* 0x0000000420580981 */ /* 0x000122000c1e1500 */
[----:B------:R-:W-:Y:S02]  /*5050*/  IMAD.MOV.U32 R7, RZ, RZ, c[0x0][0x188] ;  /* 0x00006200ff077624 */ /* 0x000fe400078e00ff */
[----:B------:R-:W-:Y:S02]  /*5060*/  IMAD.SHL.U32 R4, R4, 0x8, RZ ;  /* 0x0000000804047824 */ /* 0x000fe400078e00ff */
[----:B------:R-:W-:Y:S02]  /*5070*/  IMAD R38, R38, 0x5, RZ ;  /* 0x0000000526267824 */ /* 0x000fe400078e02ff */
[----:B------:R-:W-:Y:S01]  /*5080*/  IMAD.WIDE R36, R36, 0x2, R28 ;  /* 0x0000000224247825 */ /* 0x000fe200078e021c */
[----:B------:R-:W-:-:S02]  /*5090*/  ISETP.GT.AND P3, PT, R3, 0x6, PT ;  /* 0x000000060300780c */ /* 0x000fc40003f64270 */
[----:B------:R-:W-:Y:S01]  /*50a0*/  PRMT R45, RZ, 0x7610, R45 ;  /* 0x00007610ff2d7816 */ /* 0x000fe2000000002d */
[----:B------:R-:W-:Y:S02]  /*50b0*/  IMAD R7, R7, 0x7, RZ ;  /* 0x0000000707077824 */ /* 0x000fe400078e02ff */
[----:B------:R-:W-:Y:S01]  /*50c0*/  IMAD.MOV.U32 R42, RZ, RZ, c[0x0][0x188] ;  /* 0x00006200ff2a7624 */ /* 0x000fe200078e00ff */
[----:B-1----:R-:W-:Y:S01]  /*50d0*/  PRMT R34, RZ, 0x7610, R34 ;  /* 0x00007610ff227816 */ /* 0x002fe20000000022 */
[--C-:B0-----:R-:W-:Y:S01]  /*50e0*/  IMAD.WIDE R32, R4, 0x2, R28.reuse ;  /* 0x0000000204207825 */ /* 0x101fe200078e021c */
[----:B------:R0:W2:Y:S03]  /*50f0*/  @P1 LDG.E.U16 R51, [R36.64] ;  /* 0x0000000424331981 */ /* 0x0000a6000c1e1500 */
[----:B------:R-:W-:Y:S01]  /*5100*/  IMAD.WIDE R38, R38, 0x2, R28 ;  /* 0x0000000226267825 */ /* 0x000fe200078e021c */
[----:B------:R-:W-:-:S03]  /*5110*/  ISETP.GT.AND P1, PT, R3, 0x9, PT ;  /* 0x000000090300780c */ /* 0x000fc60003f24270 */
[----:B------:R-:W-:Y:S01]  /*5120*/  IMAD.MOV.U32 R4, RZ, RZ, c[0x0][0x188] ;  /* 0x00006200ff047624 */ /* 0x000fe200078e00ff */
[----:B------:R1:W2:Y:S01]  /*5130*/  @P2 LDG.E.U16 R45, [R38.64] ;  /* 0x00000004262d2981 */ /* 0x0002a2000c1e1500 */
[----:B------:R-:W-:Y:S01]  /*5140*/  IMAD.WIDE R46, R7, 0x2, R28 ;  /* 0x00000002072e7825 */ /* 0x000fe200078e021c */
[----:B------:R-:W-:-:S03]  /*5150*/  PRMT R40, RZ, 0x7610, R40 ;  /* 0x00007610ff287816 */ /* 0x000fc60000000028 */
[----:B------:R-:W-:Y:S02]  /*5160*/  IMAD R42, R42, 0x6, RZ ;  /* 0x000000062a2a7824 */ /* 0x000fe400078e02ff */
[----:B------:R-:W-:Y:S02]  /*5170*/  IMAD.MOV.U32 R26, RZ, RZ, c[0x0][0x188] ;  /* 0x00006200ff1a7624 */ /* 0x000fe400078e00ff */
[----:B------:R-:W-:Y:S01]  /*5180*/  IMAD R4, R4, 0xc, RZ ;  /* 0x0000000c04047824 */ /* 0x000fe200078e02ff */
[C---:B------:R-:W-:Y:S01]  /*5190*/  ISETP.GT.AND P2, PT, R3.reuse, 0xa, PT ;  /* 0x0000000a0300780c */ /* 0x040fe20003f44270 */
[----:B------:R-:W-:Y:S01]  /*51a0*/  IMAD.MOV.U32 R8, RZ, RZ, c[0x0][0x188] ;  /* 0x00006200ff087624 */ /* 0x000fe200078e00ff */
[----:B------:R0:W2:Y:S01]  /*51b0*/  @P4 LDG.E.U16 R34, [R46.64] ;  /* 0x000000042e224981 */ /* 0x0000a2000c1e1500 */
[----:B------:R-:W-:Y:S01]  /*51c0*/  IMAD.WIDE R42, R42, 0x2, R28 ;  /* 0x000000022a2a7825 */ /* 0x000fe200078e021c */
[----:B------:R-:W-:-:S03]  /*51d0*/  ISETP.GT.AND P0, PT, R3, 0x8, PT ;  /* 0x000000080300780c */ /* 0x000fc60003f04270 */
[----:B------:R-:W-:Y:S01]  /*51e0*/  IMAD R26, R26, 0x9, RZ ;  /* 0x000000091a1a7824 */ /* 0x000fe200078e02ff */
[----:B------:R-:W-:Y:S01]  /*51f0*/  PRMT R102, RZ, 0x7610, R102 ;  /* 0x00007610ff667816 */ /* 0x000fe20000000066 */
[----:B------:R-:W-:Y:S02]  /*5200*/  IMAD R8, R8, 0xa, RZ ;  /* 0x0000000a08087824 */ /* 0x000fe400078e02ff */
[--C-:B0-----:R-:W-:Y:S01]  /*5210*/  IMAD.WIDE R46, R4, 0x2, R28.reuse ;  /* 0x00000002042e7825 */ /* 0x101fe200078e021c */
[C---:B------:R-:W-:Y:S01]  /*5220*/  ISETP.GT.AND P4, PT, R3.reuse, 0xc, PT ;  /* 0x0000000c0300780c */ /* 0x040fe20003f84270 */
[----:B------:R0:W2:Y:S02]  /*5230*/  @P3 LDG.E.U16 R40, [R42.64] ;  /* 0x000000042a283981 */ /* 0x0000a4000c1e1500 */
[----:B------:R-:W-:Y:S02]  /*5240*/  IMAD.MOV.U32 R4, RZ, RZ, c[0x0][0x188] ;  /* 0x00006200ff047624 */ /* 0x000fe400078e00ff */
[----:B------:R-:W-:Y:S01]  /*5250*/  IMAD.WIDE R36, R26, 0x2, R28 ;  /* 0x000000021a247825 */ /* 0x000fe200078e021c */
[----:B------:R-:W-:-:S02]  /*5260*/  ISETP.GT.AND P3, PT, R3, 0xb, PT ;  /* 0x0000000b0300780c */ /* 0x000fc40003f64270 */
[----:B------:R-:W-:Y:S01]  /*5270*/  PRMT R100, RZ, 0x7610, R100 ;  /* 0x00007610ff647816 */ /* 0x000fe20000000064 */
[----:B------:R-:W-:Y:S01]  /*5280*/  IMAD.MOV.U32 R7, RZ, RZ, c[0x0][0x188] ;  /* 0x00006200ff077624 */ /* 0x000fe200078e00ff */
[----:B------:R-:W-:Y:S01]  /*5290*/  PRMT R113, RZ, 0x7610, R113 ;  /* 0x00007610ff717816 */ /* 0x000fe20000000071 */
[----:B------:R-:W-:Y:S01]  /*52a0*/  IMAD R4, R4, 0xd, RZ ;  /* 0x0000000d04047824 */ /* 0x000fe200078e02ff */
[----:B------:R0:W2:Y:S01]  /*52b0*/  @P1 LDG.E.U16 R102, [R36.64] ;  /* 0x0000000424661981 */ /* 0x0000a2000c1e1500 */
[----:B-1----:R-:W-:Y:S01]  /*52c0*/  IMAD.WIDE R38, R8, 0x2, R28 ;  /* 0x0000000208267825 */ /* 0x002fe200078e021c */
[----:B------:R-:W-:Y:S02]  /*52d0*/  PRMT R50, RZ, 0x7610, R50 ;  /* 0x00007610ff327816 */ /* 0x000fe40000000032 */
[----:B------:R-:W-:Y:S01]  /*52e0*/  PRMT R87, RZ, 0x7610, R87 ;  /* 0x00007610ff577816 */ /* 0x000fe20000000057 */
[----:B------:R-:W-:Y:S01]  /*52f0*/  IMAD R7, R7, 0xb, RZ ;  /* 0x0000000b07077824 */ /* 0x000fe200078e02ff */
[----:B------:R1:W2:Y:S01]  /*5300*/  @P2 LDG.E.U16 R100, [R38.64] ;  /* 0x0000000426642981 */ /* 0x0002a2000c1e1500 */
[----:B------:R-:W-:Y:S01]  /*5310*/  ISETP.GT.AND P2, PT, R3, 0xf, PT ;  /* 0x0000000f0300780c */ /* 0x000fe20003f44270 */
[----:B0-----:R-:W-:-:S02]  /*5320*/  IMAD.WIDE R36, R4, 0x2, R28 ;  /* 0x0000000204247825 */ /* 0x001fc400078e021c */
[----:B------:R0:W2:Y:S02]  /*5330*/  @P0 LDG.E.U16 R113, [R32.64] ;  /* 0x0000000420710981 */ /* 0x0000a4000c1e1500 */
[----:B------:R-:W-:Y:S01]  /*5340*/  IMAD.MOV.U32 R4, RZ, RZ, c[0x0][0x188] ;  /* 0x00006200ff047624 */ /* 0x000fe200078e00ff */
[----:B------:R-:W-:Y:S01]  /*5350*/  ISETP.GT.AND P0, PT, R3, 0xd, PT ;  /* 0x0000000d0300780c */ /* 0x000fe20003f04270 */
[----:B------:R-:W-:Y:S01]  /*5360*/  IMAD.MOV.U32 R8, RZ, RZ, c[0x0][0x188] ;  /* 0x00006200ff087624 */ /* 0x000fe200078e00ff */
[----:B------:R0:W2:Y:S01]  /*5370*/  @P4 LDG.E.U16 R50, [R46.64] ;  /* 0x000000042e324981 */ /* 0x0000a2000c1e1500 */
[----:B------:R-:W-:Y:S01]  /*5380*/  IMAD.WIDE R42, R7, 0x2, R28 ;  /* 0x00000002072a7825 */ /* 0x000fe200078e021c */
[----:B------:R-:W-:-:S03]  /*5390*/  ISETP.GT.AND P4, PT, R3, 0x11, PT ;  /* 0x000000110300780c */ /* 0x000fc60003f84270 */
[----:B------:R-:W-:Y:S01]  /*53a0*/  IMAD R4, R4, 0x11, RZ ;  /* 0x0000001104047824 */ /* 0x000fe200078e02ff */
[----:B------:R1:W2:Y:S01]  /*53b0*/  @P3 LDG.E.U16 R87, [R42.64] ;  /* 0x000000042a573981 */ /* 0x0002a2000c1e1500 */
[----:B------:R-:W-:Y:S01]  /*53c0*/  IMAD R8, R8, 0xf, RZ ;  /* 0x0000000f08087824 */ /* 0x000fe200078e02ff */
[C---:B------:R-:W-:Y:S01]  /*53d0*/  ISETP.GT.AND P3, PT, R3.reuse, 0x10, PT ;  /* 0x000000100300780c */ /* 0x040fe20003f64270 */
[----:B------:R-:W-:Y:S01]  /*53e0*/  IMAD.WIDE R84, R4, 0x2, R28 ;  /* 0x0000000204547825 */ /* 0x000fe200078e021c */
[----:B0-----:R-:W-:Y:S02]  /*53f0*/  PRMT R33, RZ, 0x7610, R33 ;  /* 0x00007610ff217816 */ /* 0x001fe40000000021 */
[----:B------:R-:W-:Y:S01]  /*5400*/  ISETP.GT.AND P1, PT, R3, 0xe, PT ;  /* 0x0000000e0300780c */ /* 0x000fe20003f24270 */
[----:B------:R-:W-:Y:S01]  /*5410*/  IMAD.MOV.U32 R7, RZ, RZ, c[0x0][0x188] ;  /* 0x00006200ff077624 */ /* 0x000fe200078e00ff */
[----:B------:R-:W-:Y:S01]  /*5420*/  PRMT R44, RZ, 0x7610, R44 ;  /* 0x00007610ff2c7816 */ /* 0x000fe2000000002c */
[----:B------:R-:W-:-:S02]  /*5430*/  IMAD.MOV.U32 R4, RZ, RZ, c[0x0][0x188] ;  /* 0x00006200ff047624 */ /* 0x000fc400078e00ff */
[----:B------:R-:W-:Y:S02]  /*5440*/  IMAD.MOV.U32 R26, RZ, RZ, c[0x0][0x188] ;  /* 0x00006200ff1a7624 */ /* 0x000fe400078e00ff */
[----:B------:R-:W-:Y:S01]  /*5450*/  IMAD.WIDE R46, R8, 0x2, R28 ;  /* 0x00000002082e7825 */ /* 0x000fe200078e021c */
[----:B------:R-:W-:Y:S01]  /*5460*/  PRMT R35, RZ, 0x7610, R35 ;  /* 0x00007610ff237816 */ /* 0x000fe20000000023 */
[----:B------:R0:W2:Y:S02]  /*5470*/  @P0 LDG.E.U16 R44, [R36.64] ;  /* 0x00000004242c0981 */ /* 0x0000a4000c1e1500 */
[----:B------:R-:W-:Y:S02]  /*5480*/  IMAD.SHL.U32 R7, R7, 0x10, RZ ;  /* 0x0000001007077824 */ /* 0x000fe400078e00ff */
[----:B------:R-:W-:Y:S01]  /*5490*/  IMAD R4, R4, 0x12, RZ ;  /* 0x0000001204047824 */ /* 0x000fe200078e02ff */
[----:B------:R0:W2:Y:S01]  /*54a0*/  @P2 LDG.E.U16 R33, [R46.64] ;  /* 0x000000042e212981 */ /* 0x0000a2000c1e1500 */
[----:B------:R-:W-:Y:S01]  /*54b0*/  IMAD R26, R26, 0xe, RZ ;  /* 0x0000000e1a1a7824 */ /* 0x000fe200078e02ff */
[----:B------:R-:W-:Y:S01]  /*54c0*/  PRMT R112, RZ, 0x7610, R112 ;  /* 0x00007610ff707816 */ /* 0x000fe20000000070 */
[----:B------:R-:W-:Y:S01]  /*54d0*/  IMAD.MOV.U32 R8, RZ, RZ, c[0x0][0x188] ;  /* 0x00006200ff087624 */ /* 0x000fe200078e00ff */
[----:B------:R-:W-:Y:S01]  /*54e0*/  ISETP.GT.AND P2, PT, R3, 0x14, PT ;  /* 0x000000140300780c */ /* 0x000fe20003f44270 */
[----:B------:R-:W-:Y:S01]  /*54f0*/  IMAD.WIDE R48, R7, 0x2, R28 ;  /* 0x0000000207307825 */ /* 0x000fe200078e021c */
[----:B-1----:R-:W-:Y:S01]  /*5500*/  PRMT R39, RZ, 0x7610, R39 ;  /* 0x00007610ff277816 */ /* 0x002fe20000000027 */
[----:B------:R1:W2:Y:S02]  /*5510*/  @P4 LDG.E.U16 R35, [R84.64] ;  /* 0x0000000454234981 */ /* 0x0002a4000c1e1500 */
[--C-:B0-----:R-:W-:Y:S01]  /*5520*/  IMAD.WIDE R36, R4, 0x2, R28.reuse ;  /* 0x0000000204247825 */ /* 0x101fe200078e021c */
[----:B------:R-:W-:Y:S01]  /*5530*/  ISETP.GT.AND P4, PT, R3, 0x16, PT ;  /* 0x000000160300780c */ /* 0x000fe20003f84270 */
[----:B------:R0:W2:Y:S02]  /*5540*/  @P3 LDG.E.U16 R112, [R48.64] ;  /* 0x0000000430703981 */ /* 0x0000a4000c1e1500 */
[----:B------:R-:W-:-:S04]  /*5550*/  IMAD.WIDE R42, R26, 0x2, R28 ;  /* 0x000000021a2a7825 */ /* 0x000fc800078e021c */
[----:B------:R-:W-:Y:S01]  /*5560*/  IMAD.MOV.U32 R4, RZ, RZ, c[0x0][0x188] ;  /* 0x00006200ff047624 */ /* 0x000fe200078e00ff */
[----:B------:R1:W2:Y:S01]  /*5570*/  @P1 LDG.E.U16 R39, [R42.64] ;  /* 0x000000042a271981 */ /* 0x0002a2000c1e1500 */
[----:B------:R-:W-:Y:S01]  /*5580*/  IMAD R8, R8, 0x14, RZ ;  /* 0x0000001408087824 */ /* 0x000fe200078e02ff */
[C---:B------:R-:W-:Y:S01]  /*5590*/  ISETP.GT.AND P3, PT, R3.reuse, 0x15, PT ;  /* 0x000000150300780c */ /* 0x040fe20003f64270 */
[----:B------:R-:W-:Y:S01]  /*55a0*/  IMAD R4, R4, 0x16, RZ ;  /* 0x0000001604047824 */ /* 0x000fe200078e02ff */
[----:B0-----:R-:W-:Y:S01]  /*55b0*/  PRMT R49, RZ, 0x7610, R49 ;  /* 0x00007610ff317816 */ /* 0x001fe20000000031 */
[----:B------:R-:W-:Y:S01]  /*55c0*/  IMAD.MOV.U32 R7, RZ, RZ, c[0x0][0x188] ;  /* 0x00006200ff077624 */ /* 0x000fe200078e00ff */
[----:B------:R-:W-:Y:S01]  /*55d0*/  ISETP.GT.AND P1, PT, R3, 0x13, PT ;  /* 0x000000130300780c */ /* 0x000fe20003f24270 */
[----:B------:R-:W-:Y:S02]  /*55e0*/  IMAD.MOV.U32 R26, RZ, RZ, c[0x0][0x188] ;  /* 0x00006200ff1a7624 */ /* 0x000fe400078e00ff */
[----:B-1----:R-:W-:Y:S01]  /*55f0*/  IMAD.WIDE R84, R8, 0x2, R28 ;  /* 0x0000000208547825 */ /* 0x002fe200078e021c */
[----:B------:R-:W-:-:S03]  /*5600*/  PRMT R38, RZ, 0x7610, R38 ;  /* 0x00007610ff267816 */ /* 0x000fc60000000026 */
[----:B------:R-:W-:Y:S01]  /*5610*/  IMAD.WIDE R114, R4, 0x2, R28 ;  /* 0x0000000204727825 */ /* 0x000fe200078e021c */
[----:B------:R0:W2:Y:S03]  /*5620*/  @P2 LDG.E.U16 R49, [R84.64] ;  /* 0x0000000454312981 */ /* 0x0000a6000c1e1500 */
[----:B------:R-:W-:Y:S02]  /*5630*/  IMAD R7, R7, 0x15, RZ ;  /* 0x0000001507077824 */ /* 0x000fe400078e02ff */
[----:B------:R-:W-:Y:S02]  /*5640*/  IMAD.MOV.U32 R4, RZ, RZ, c[0x0][0x188] ;  /* 0x00006200ff047624 */ /* 0x000fe400078e00ff */
[----:B------:R-:W-:Y:S01]  /*5650*/  IMAD R26, R26, 0x13, RZ ;  /* 0x000000131a1a7824 */ /* 0x000fe200078e02ff */
[----:B------:R-:W-:Y:S01]  /*5660*/  PRMT R43, RZ, 0x7610, R43 ;  /* 0x00007610ff2b7816 */ /* 0x000fe2000000002b */
[----:B------:R-:W-:Y:S01]  /*5670*/  IMAD.MOV.U32 R8, RZ, RZ, c[0x0][0x188] ;  /* 0x00006200ff087624 */ /* 0x000fe200078e00ff */
[----:B------:R-:W-:Y:S01]  /*5680*/  ISETP.GT.AND P2, PT, R3, 0x18, PT ;  /* 0x000000180300780c */ /* 0x000fe20003f44270 */
[----:B------:R-:W-:Y:S01]  /*5690*/  IMAD.WIDE R106, R7, 0x2, R28 ;  /* 0x00000002076a7825 */ /* 0x000fe200078e021c */
[----:B------:R-:W-:Y:S01]  /*56a0*/  PRMT R86, RZ, 0x7610, R86 ;  /* 0x00007610ff567816 */ /* 0x000fe20000000056 */
[----:B------:R1:W2:Y:S01]  /*56b0*/  @P4 LDG.E.U16 R38, [R114.64] ;  /* 0x0000000472264981 */ /* 0x0002a2000c1e1500 */
[----:B------:R-:W-:Y:S01]  /*56c0*/  ISETP.GT.AND P0, PT, R3, 0x12, PT ;  /* 0x000000120300780c */ /* 0x000fe20003f04270 */
[----:B------:R-:W-:-:S02]  /*56d0*/  IMAD R4, R4, 0x1a, RZ ;  /* 0x0000001a04047824 */ /* 0x000fc400078e02ff */
[--C-:B------:R-:W-:Y:S01]  /*56e0*/  IMAD.WIDE R46, R26, 0x2, R28.reuse ;  /* 0x000000021a2e7825 */ /* 0x100fe200078e021c */
[----:B------:R0:W2:Y:S03]  /*56f0*/  @P3 LDG.E.U16 R43, [R106.64] ;  /* 0x000000046a2b3981 */ /* 0x0000a6000c1e1500 */
[----:B------:R-:W-:Y:S01]  /*5700*/  IMAD R8, R8, 0x18, RZ ;  /* 0x0000001808087824 */ /* 0x000fe200078e02ff */
[----:B------:R0:W2:Y:S01]  /*5710*/  @P1 LDG.E.U16 R86, [R46.64] ;  /* 0x000000042e561981 */ /* 0x0000a2000c1e1500 */
[----:B-1----:R-:W-:Y:S01]  /*5720*/  IMAD.WIDE R114, R4, 0x2, R28 ;  /* 0x0000000204727825 */ /* 0x002fe200078e021c */
[----:B------:R-:W-:-:S03]  /*5730*/  ISETP.GT.AND P1, PT, R3, 0x17, PT ;  /* 0x000000170300780c */ /* 0x000fc60003f24270 */
[----:B------:R-:W-:Y:S01]  /*5740*/  IMAD.MOV.U32 R4, RZ, RZ, c[0x0][0x188] ;  /* 0x00006200ff047624 */ /* 0x000fe200078e00ff */
[----:B0-----:R-:W-:Y:S01]  /*5750*/  PRMT R107, RZ, 0x7610, R107 ;  /* 0x00007610ff6b7816 */ /* 0x001fe2000000006b */
[----:B------:R-:W-:Y:S01]  /*5760*/  IMAD.MOV.U32 R26, RZ, RZ, c[0x0][0x188] ;  /* 0x00006200ff1a7624 */ /* 0x000fe200078e00ff */
[----:B------:R-:W-:Y:S01]  /*5770*/  PRMT R91, RZ, 0x7610, R91 ;  /* 0x00007610ff5b7816 */ /* 0x000fe2000000005b */
[----:B------:R-:W-:Y:S01]  /*5780*/  IMAD.WIDE R46, R8, 0x2, R28 ;  /* 0x00000002082e7825 */ /* 0x000fe200078e021c */
[----:B------:R-:W-:-:S03]  /*5790*/  ISETP.GT.AND P4, PT, R3, 0x1a, PT ;  /* 0x0000001a0300780c */ /* 0x000fc60003f84270 */
[----:B------:R-:W-:Y:S01]  /*57a0*/  IMAD R4, R4, 0x1b, RZ ;  /* 0x0000001b04047824 */ /* 0x000fe200078e02ff */
[----:B------:R-:W-:Y:S01]  /*57b0*/  ISETP.GT.AND P3, PT, R3, 0x19, PT ;  /* 0x000000190300780c */ /* 0x000fe20003f64270 */
[----:B------:R-:W-:Y:S01]  /*57c0*/  IMAD R26, R26, 0x17, RZ ;  /* 0x000000171a1a7824 */ /* 0x000fe200078e02ff */
[----:B------:R0:W2:Y:S01]  /*57d0*/  @P2 LDG.E.U16 R107, [R46.64] ;  /* 0x000000042e6b2981 */ /* 0x0000a2000c1e1500 */
[----:B------:R-:W-:Y:S01]  /*57e0*/  IMAD.MOV.U32 R7, RZ, RZ, c[0x0][0x188] ;  /* 0x00006200ff077624 */ /* 0x000fe200078e00ff */
[----:B------:R-:W-:Y:S02]  /*57f0*/  PRMT R32, RZ, 0x7610, R32 ;  /* 0x00007610ff207816 */ /* 0x000fe40000000020 */
[----:B------:R1:W2:Y:S01]  /*5800*/  @P0 LDG.E.U16 R91, [R36.64] ;  /* 0x00000004245b0981 */ /* 0x0002a2000c1e1500 */
[----:B------:R-:W-:Y:S01]  /*5810*/  IMAD R7, R7, 0x19, RZ ;  /* 0x0000001907077824 */ /* 0x000fe200078e02ff */
[----:B------:R-:W-:Y:S01]  /*5820*/  ISETP.GT.AND P2, PT, R3, 0x1c, PT ;  /* 0x0000001c0300780c */ /* 0x000fe20003f44270 */
[----:B0-----:R-:W-:-:S04]  /*5830*/  IMAD.WIDE R46, R4, 0x2, R28 ;  /* 0x00000002042e7825 */ /* 0x001fc800078e021c */
[----:B------:R-:W-:Y:S02]  /*5840*/  IMAD.MOV.U32 R4, RZ, RZ, c[0x0][0x188] ;  /* 0x00006200ff047624 */ /* 0x000fe400078e00ff */
[----:B-1----:R-:W-:Y:S01]  /*5850*/  IMAD.WIDE R36, R26, 0x2, R28 ;  /* 0x000000021a247825 */ /* 0x002fe200078e021c */
[----:B------:R-:W-:Y:S01]  /*5860*/  PRMT R90, RZ, 0x7610, R90 ;  /* 0x00007610ff5a7816 */ /* 0x000fe2000000005a */
[----:B------:R-:W2:Y:S02]  /*5870*/  LDL R26, [R1+0x3c] ;  /* 0x00003c00011a7983 */ /* 0x000ea40000100800 */
[----:B------:R-:W-:Y:S01]  /*5880*/  IMAD.MOV.U32 R8, RZ, RZ, c[0x0][0x188] ;  /* 0x00006200ff087624 */ /* 0x000fe200078e00ff */
[----:B------:R-:W-:Y:S01]  /*5890*/  PRMT R104, RZ, 0x7610, R104 ;  /* 0x00007610ff687816 */ /* 0x000fe20000000068 */
[----:B------:R-:W-:Y:S01]  /*58a0*/  IMAD R4, R4, 0x1e, RZ ;  /* 0x0000001e04047824 */ /* 0x000fe200078e02ff */
[----:B------:R0:W2:Y:S01]  /*58b0*/  @P1 LDG.E.U16 R32, [R36.64] ;  /* 0x0000000424201981 */ /* 0x0000a2000c1e1500 */
[----:B------:R-:W-:Y:S01]  /*58c0*/  IMAD.WIDE R84, R7, 0x2, R28 ;  /* 0x0000000207547825 */ /* 0x000fe200078e021c */
[----:B------:R-:W-:-:S02]  /*58d0*/  ISETP.GT.AND P1, PT, R3, 0x1b, PT ;  /* 0x0000001b0300780c */ /* 0x000fc40003f24270 */
[----:B------:R1:W2:Y:S01]  /*58e0*/  @P4 LDG.E.U16 R90, [R114.64] ;  /* 0x00000004725a4981 */ /* 0x0002a2000c1e1500 */
[----:B------:R-:W-:Y:S02]  /*58f0*/  IMAD R8, R8, 0x1c, RZ ;  /* 0x0000001c08087824 */ /* 0x000fe400078e02ff */
[----:B------:R-:W-:Y:S01]  /*5900*/  IMAD.WIDE R118, R4, 0x2, R28 ;  /* 0x0000000204767825 */ /* 0x000fe200078e021c */
[----:B------:R-:W-:Y:S01]  /*5910*/  PRMT R48, RZ, 0x7610, R48 ;  /* 0x00007610ff307816 */ /* 0x000fe20000000030 */
[----:B------:R0:W2:Y:S02]  /*5920*/  @P3 LDG.E.U16 R104, [R84.64] ;  /* 0x0000000454683981 */ /* 0x0000a4000c1e1500 */
[----:B------:R-:W-:Y:S01]  /*5930*/  IMAD.MOV.U32 R4, RZ, RZ, c[0x0][0x188] ;  /* 0x00006200ff047624 */ /* 0x000fe200078e00ff */
[----:B------:R-:W-:Y:S01]  /*5940*/  ISETP.GT.AND P3, PT, R3, 0x1d, PT ;  /* 0x0000001d0300780c */ /* 0x000fe20003f64270 */
[----:B------:R-:W-:Y:S02]  /*5950*/  IMAD.MOV.U32 R7, RZ, RZ, c[0x0][0x188] ;  /* 0x00006200ff077624 */ /* 0x000fe400078e00ff */
[----:B-1----:R-:W-:-:S04]  /*5960*/  IMAD.WIDE R114, R8, 0x2, R28 ;  /* 0x0000000208727825 */ /* 0x002fc800078e021c */
[----:B------:R-:W-:Y:S01]  /*5970*/  IMAD R4, R4, 0x1f, RZ ;  /* 0x0000001f04047824 */ /* 0x000fe200078e02ff */
[----:B0-----:R-:W-:Y:S01]  /*5980*/  PRMT R85, RZ, 0x7610, R85 ;  /* 0x00007610ff557816 */ /* 0x001fe20000000055 */
[----:B------:R-:W-:Y:S01]  /*5990*/  IMAD R7, R7, 0x1d, RZ ;  /* 0x0000001d07077824 */ /* 0x000fe200078e02ff */
[----:B------:R0:W2:Y:S01]  /*59a0*/  @P2 LDG.E.U16 R48, [R114.64] ;  /* 0x0000000472302981 */ /* 0x0000a2000c1e1500 */
[----:B------:R-:W-:Y:S02]  /*59b0*/  PRMT R42, RZ, 0x7610, R42 ;  /* 0x00007610ff2a7816 */ /* 0x000fe4000000002a */
[----:B------:R-:W-:Y:S01]  /*59c0*/  IMAD.WIDE R116, R7, 0x2, R28 ;  /* 0x0000000207747825 */ /* 0x000fe200078e021c */
[----:B------:R1:W2:Y:S01]  /*59d0*/  @P1 LDG.E.U16 R85, [R46.64] ;  /* 0x000000042e551981 */ /* 0x0002a2000c1e1500 */
[----:B------:R-:W-:-:S03]  /*59e0*/  ISETP.GT.AND P1, PT, R3, 0x1f, PT ;  /* 0x0000001f0300780c */ /* 0x000fc60003f24270 */
[----:B------:R1:W2:Y:S01]  /*59f0*/  @P3 LDG.E.U16 R42, [R116.64] ;  /* 0x00000004742a3981 */ /* 0x0002a2000c1e1500 */
[----:B0-----:R-:W-:-:S04]  /*5a00*/  IMAD.WIDE R114, R4, 0x2, R28 ;  /* 0x0000000204727825 */ /* 0x001fc800078e021c */
[----:B------:R-:W-:-:S04]  /*5a10*/  IMAD.MOV.U32 R4, RZ, RZ, c[0x0][0x188] ;  /* 0x00006200ff047624 */ /* 0x000fc800078e00ff */
[----:B------:R-:W-:Y:S01]  /*5a20*/  IMAD.SHL.U32 R4, R4, 0x20, RZ ;  /* 0x0000002004047824 */ /* 0x000fe200078e00ff */
[----:B------:R-:W-:-:S03]  /*5a30*/  ISETP.GT.AND P0, PT, R3, RZ, PT ;  /* 0x000000ff0300720c */ /* 0x000fc60003f04270 */
[----:B-1----:R-:W-:Y:S01]  /*5a40*/  IMAD.WIDE R116, R4, 0x2, R28 ;  /* 0x0000000204747825 */ /* 0x002fe200078e021c */
[----:B------:R-:W-:-:S03]  /*5a50*/  PRMT R46, RZ, 0x7610, R46 ;  /* 0x00007610ff2e7816 */ /* 0x000fc6000000002e */
[----:B------:R-:W-:Y:S01]  /*5a60*/  IMAD.MOV.U32 R4, RZ, RZ, c[0x0][0x188] ;  /* 0x00006200ff047624 */ /* 0x000fe200078e00ff */
[C---:B------:R-:W-:Y:S02]  /*5a70*/  ISETP.GT.AND P4, PT, R3.reuse, 0x1e, PT ;  /* 0x0000001e0300780c */ /* 0x040fe40003f84270 */
[C---:B------:R-:W-:Y:S01]  /*5a80*/  ISETP.GT.AND P2, PT, R3.reuse, 0x20, PT ;  /* 0x000000200300780c */ /* 0x040fe20003f44270 */
[----:B------:R-:W-:Y:S01]  /*5a90*/  IMAD R4, R4, 0x22, RZ ;  /* 0x0000002204047824 */ /* 0x000fe200078e02ff */
[----:B------:R0:W2:Y:S01]  /*5aa0*/  @P1 LDG.E.U16 R46, [R114.64] ;  /* 0x00000004722e1981 */ /* 0x0000a2000c1e1500 */
[----:B------:R-:W-:Y:S01]  /*5ab0*/  PRMT R132, RZ, 0x7610, R132 ;  /* 0x00007610ff847816 */ /* 0x000fe20000000084 */
[----:B------:R-:W-:Y:S01]  /*5ac0*/  IMAD.MOV.U32 R7, RZ, RZ, c[0x0][0x188] ;  /* 0x00006200ff077624 */ /* 0x000fe200078e00ff */
[----:B------:R-:W-:Y:S02]  /*5ad0*/  PRMT R37, RZ, 0x7610, R37 ;  /* 0x00007610ff257816 */ /* 0x000fe40000000025 */
[----:B------:R-:W-:-:S02]  /*5ae0*/  ISETP.GT.AND P3, PT, R3, 0x21, PT ;  /* 0x000000210300780c */ /* 0x000fc40003f64270 */
[----:B------:R-:W-:Y:S01]  /*5af0*/  PRMT R106, RZ, 0x7610, R106 ;  /* 0x00007610ff6a7816 */ /* 0x000fe2000000006a */
[----:B0-----:R-:W-:Y:S01]  /*5b00*/  IMAD.WIDE R114, R4, 0x2, R28 ;  /* 0x0000000204727825 */ /* 0x001fe200078e021c */
[----:B------:R0:W2:Y:S03]  /*5b10*/  @P0 LDG.E.U16 R132, [R28.64] ;  /* 0x000000041c840981 */ /* 0x0000a6000c1e1500 */
[----:B------:R-:W-:Y:S01]  /*5b20*/  IMAD.MOV.U32 R4, RZ, RZ, c[0x0][0x188] ;  /* 0x00006200ff047624 */ /* 0x000fe200078e00ff */
[----:B------:R1:W2:Y:S01]  /*5b30*/  @P4 LDG.E.U16 R37, [R118.64] ;  /* 0x0000000476254981 */ /* 0x0002a2000c1e1500 */
[----:B------:R-:W-:Y:S02]  /*5b40*/  IMAD R7, R7, 0x21, RZ ;  /* 0x0000002107077824 */ /* 0x000fe400078e02ff */
[----:B------:R-:W-:Y:S01]  /*5b50*/  IMAD R4, R4, 0x23, RZ ;  /* 0x0000002304047824 */ /* 0x000fe200078e02ff */
[C---:B------:R-:W-:Y:S01]  /*5b60*/  ISETP.GT.AND P0, PT, R3.reuse, 0x23, PT ;  /* 0x000000230300780c */ /* 0x040fe20003f04270 */
[----:B------:R0:W2:Y:S01]  /*5b70*/  @P2 LDG.E.U16 R106, [R116.64] ;  /* 0x00000004746a2981 */ /* 0x0000a2000c1e1500 */
[----:B------:R-:W-:-:S02]  /*5b80*/  ISETP.GT.AND P4, PT, R3, 0x22, PT ;  /* 0x000000220300780c */ /* 0x000fc40003f84270 */
[----:B------:R-:W-:Y:S01]  /*5b90*/  PRMT R103, RZ, 0x7610, R103 ;  /* 0x00007610ff677816 */ /* 0x000fe20000000067 */
[----:B-1----:R-:W-:Y:S01]  /*5ba0*/  IMAD.WIDE R118, R7, 0x2, R28 ;  /* 0x0000000207767825 */ /* 0x002fe200078e021c */
[----:B------:R-:W-:-:S03]  /*5bb0*/  ISETP.GT.AND P2, PT, R3, 0x25, PT ;  /* 0x000000250300780c */ /* 0x000fc60003f44270 */
[----:B0-----:R-:W-:Y:S01]  /*5bc0*/  IMAD.WIDE R116, R4, 0x2, R28 ;  /* 0x0000000204747825 */ /* 0x001fe200078e021c */
[----:B------:R0:W2:Y:S03]  /*5bd0*/  @P3 LDG.E.U16 R103, [R118.64] ;  /* 0x0000000476673981 */ /* 0x0000a6000c1e1500 */
[----:B------:R-:W-:Y:S01]  /*5be0*/  IMAD.MOV.U32 R4, RZ, RZ, c[0x0][0x188] ;  /* 0x00006200ff047624 */ /* 0x000fe200078e00ff */
[----:B------:R-:W-:Y:S01]  /*5bf0*/  PRMT R84, RZ, 0x7610, R84 ;  /* 0x00007610ff547816 */ /* 0x000fe20000000054 */
[----:B------:R-:W-:Y:S01]  /*5c00*/  IMAD.MOV.U32 R7, RZ, RZ, c[0x0][0x188] ;  /* 0x00006200ff077624 */ /* 0x000fe200078e00ff */
[----:B------:R-:W-:Y:S01]  /*5c10*/  PRMT R89, RZ, 0x7610, R89 ;  /* 0x00007610ff597816 */ /* 0x000fe20000000059 */
[----:B------:R-:W-:Y:S01]  /*5c20*/  IMAD R4, R4, 0x26, RZ ;  /* 0x0000002604047824 */ /* 0x000fe200078e02ff */
[C---:B------:R-:W-:Y:S01]  /*5c30*/  ISETP.GT.AND P3, PT, R3.reuse, 0x26, PT ;  /* 0x000000260300780c */ /* 0x040fe20003f64270 */
[----:B------:R-:W-:Y:S01]  /*5c40*/  IMAD.MOV.U32 R8, RZ, RZ, c[0x0][0x188] ;  /* 0x00006200ff087624 */ /* 0x000fe200078e00ff */
[----:B------:R-:W-:Y:S01]  /*5c50*/  ISETP.GT.AND P1, PT, R3, 0x24, PT ;  /* 0x000000240300780c */ /* 0x000fe20003f24270 */
[----:B------:R-:W-:Y:S01]  /*5c60*/  IMAD R7, R7, 0x25, RZ ;  /* 0x0000002507077824 */ /* 0x000fe200078e02ff */
[----:B------:R1:W2:Y:S01]  /*5c70*/  @P0 LDG.E.U16 R84, [R116.64] ;  /* 0x0000000474540981 */ /* 0x0002a2000c1e1500 */
[----:B0-----:R-:W-:Y:S01]  /*5c80*/  IMAD.WIDE R118, R4, 0x2, R28 ;  /* 0x0000000204767825 */ /* 0x001fe200078e021c */
[----:B------:R-:W-:-:S02]  /*5c90*/  PRMT R41, RZ, 0x7610, R41 ;  /* 0x00007610ff297816 */ /* 0x000fc40000000029 */
[----:B------:R0:W2:Y:S01]  /*5ca0*/  @P4 LDG.E.U16 R89, [R114.64] ;  /* 0x0000000472594981 */ /* 0x0000a2000c1e1500 */
[----:B------:R-:W-:Y:S02]  /*5cb0*/  IMAD.MOV.U32 R4, RZ, RZ, c[0x0][0x188] ;  /* 0x00006200ff047624 */ /* 0x000fe400078e00ff */
[----:B------:R-:W-:Y:S01]  /*5cc0*/  IMAD R8, R8, 0x24, RZ ;  /* 0x0000002408087824 */ /* 0x000fe200078e02ff */
[----:B------:R-:W-:Y:S01]  /*5cd0*/  PRMT R36, RZ, 0x7610, R36 ;  /* 0x00007610ff247816 */ /* 0x000fe20000000024 */
[----:B-1----:R-:W-:Y:S01]  /*5ce0*/  IMAD.WIDE R116, R7, 0x2, R28 ;  /* 0x0000000207747825 */ /* 0x002fe200078e021c */
[C---:B------:R-:W-:Y:S02]  /*5cf0*/  ISETP.GT.AND P4, PT, R3.reuse, 0x28, PT ;  /* 0x000000280300780c */ /* 0x040fe40003f84270 */
[----:B------:R-:W-:Y:S01]  /*5d00*/  PRMT R47, RZ, 0x7610, R47 ;  /* 0x00007610ff2f7816 */ /* 0x000fe2000000002f */
[----:B------:R-:W-:Y:S01]  /*5d10*/  IMAD.MOV.U32 R7, RZ, RZ, c[0x0][0x188] ;  /* 0x00006200ff077624 */ /* 0x000fe200078e00ff */
[----:B------:R-:W-:Y:S01]  /*5d20*/  ISETP.GT.AND P0, PT, R3, 0x27, PT ;  /* 0x000000270300780c */ /* 0x000fe20003f04270 */
[----:B------:R-:W-:Y:S01]  /*5d30*/  IMAD R4, R4, 0x28, RZ ;  /* 0x0000002804047824 */ /* 0x000fe200078e02ff */
[----:B------:R1:W2:Y:S01]  /*5d40*/  @P2 LDG.E.U16 R41, [R116.64] ;  /* 0x0000000474292981 */ /* 0x0002a2000c1e1500 */
[----:B0-----:R-:W-:-:S03]  /*5d50*/  IMAD.WIDE R114, R8, 0x2, R28 ;  /* 0x0000000208727825 */ /* 0x001fc600078e021c */
[----:B------:R0:W2:Y:S01]  /*5d60*/  @P3 LDG.E.U16 R36, [R118.64] ;  /* 0x0000000476243981 */ /* 0x0000a2000c1e1500 */
[----:B------:R-:W-:-:S03]  /*5d70*/  IMAD R7, R7, 0x27, RZ ;  /* 0x0000002707077824 */ /* 0x000fc600078e02ff */
[----:B------:R3:W2:Y:S01]  /*5d80*/  @P1 LDG.E.U16 R47, [R114.64] ;  /* 0x00000004722f1981 */ /* 0x0006a2000c1e1500 */
[----:B-1----:R-:W-:Y:S01]  /*5d90*/  IMAD.WIDE R116, R4, 0x2, R28 ;  /* 0x0000000204747825 */ /* 0x002fe200078e021c */
[----:B------:R-:W-:-:S03]  /*5da0*/  ISETP.GT.AND P1, PT, R3, 0x29, PT ;  /* 0x000000290300780c */ /* 0x000fc60003f24270 */
[----:B------:R-:W-:Y:S01]  /*5db0*/  IMAD.MOV.U32 R4, RZ, RZ, c[0x0][0x188] ;  /* 0x00006200ff047624 */ /* 0x000fe200078e00ff */
[----:B0-----:R-:W-:Y:S01]  /*5dc0*/  PRMT R119, RZ, 0x7610, R119 ;  /* 0x00007610ff777816 */ /* 0x001fe20000000077 */
[----:B---3--:R-:W-:Y:S01]  /*5dd0*/  IMAD.WIDE R114, R7, 0x2, R28 ;  /* 0x0000000207727825 */ /* 0x008fe200078e021c */
[----:B------:R-:W-:Y:S02]  /*5de0*/  PRMT R118, RZ, 0x7610, R118 ;  /* 0x00007610ff767816 */ /* 0x000fe40000000076 */
[----:B------:R-:W-:Y:S01]  /*5df0*/  ISETP.GT.AND P2, PT, R3, 0x2a, PT ;  /* 0x0000002a0300780c */ /* 0x000fe20003f44270 */
[----:B------:R-:W-:Y:S01]  /*5e00*/  IMAD.MOV.U32 R7, RZ, RZ, c[0x0][0x188] ;  /* 0x00006200ff077624 */ /* 0x000fe200078e00ff */
[----:B------:R0:W3:Y:S01]  /*5e10*/  @P4 LDG.E.U16 R119, [R116.64] ;  /* 0x0000000474774981 */ /* 0x0000e2000c1e1500 */
[----:B------:R-:W-:Y:S02]  /*5e20*/  IMAD R4, R4, 0x2a, RZ ;  /* 0x0000002a04047824 */ /* 0x000fe400078e02ff */
[----:B------:R-:W-:Y:S01]  /*5e30*/  IMAD R7, R7, 0x29, RZ ;  /* 0x0000002907077824 */ /* 0x000fe200078e02ff */
[----:B------:R1:W2:Y:S01]  /*5e40*/  @P0 LDG.E.U16 R118, [R114.64] ;  /* 0x0000000472760981 */ /* 0x0002a2000c1e1500 */
[----:B------:R-:W-:Y:S01]  /*5e50*/  PRMT R134, RZ, 0x7610, R134 ;  /* 0x00007610ff867816 */ /* 0x000fe20000000086 */
[----:B0-----:R-:W-:Y:S01]  /*5e60*/  IMAD.WIDE R116, R4, 0x2, R28 ;  /* 0x0000000204747825 */ /* 0x001fe200078e021c */
[----:B------:R-:W-:-:S03]  /*5e70*/  ISETP.GT.AND P0, PT, R3, 0x30, PT ;  /* 0x000000300300780c */ /* 0x000fc60003f04270 */
[----:B------:R-:W-:Y:S01]  /*5e80*/  IMAD.MOV.U32 R4, RZ, RZ, c[0x0][0x188] ;  /* 0x00006200ff047624 */ /* 0x000fe200078e00ff */
[----:B------:R-:W-:Y:S01]  /*5e90*/  PRMT R133, RZ, 0x7610, R133 ;  /* 0x00007610ff857816 */ /* 0x000fe20000000085 */
[----:B-1----:R-:W-:-:S04]  /*5ea0*/  IMAD.WIDE R114, R7, 0x2, R28 ;  /* 0x0000000207727825 */ /* 0x002fc800078e021c */
[----:B------:R-:W-:Y:S01]  /*5eb0*/  IMAD R4, R4, 0x30, RZ ;  /* 0x0000003004047824 */ /* 0x000fe200078e02ff */
[----:B------:R0:W2:Y:S01]  /*5ec0*/  @P1 LDG.E.U16 R134, [R114.64] ;  /* 0x0000000472861981 */ /* 0x0000a2000c1e1500 */
[----:B------:R-:W-:-:S03]  /*5ed0*/  ISETP.GT.AND P1, PT, R3, 0x38, PT ;  /* 0x000000380300780c */ /* 0x000fc60003f24270 */
[----:B------:R1:W2:Y:S01]  /*5ee0*/  @P2 LDG.E.U16 R133, [R116.64] ;  /* 0x0000000474852981 */ /* 0x0002a2000c1e1500 */
[----:B0-----:R-:W-:-:S04]  /*5ef0*/  IMAD.WIDE R114, R4, 0x2, R28 ;  /* 0x0000000204727825 */ /* 0x001fc800078e021c */
[----:B------:R-:W-:Y:S01]  /*5f00*/  IMAD.MOV.U32 R4, RZ, RZ, c[0x0][0x188] ;  /* 0x00006200ff047624 */ /* 0x000fe200078e00ff */
[----:B-1----:R-:W-:-:S03]  /*5f10*/  PRMT R116, RZ, 0x7610, R116 ;  /* 0x00007610ff747816 */ /* 0x002fc60000000074 */
[----:B------:R-:W-:-:S03]  /*5f20*/  IMAD R4, R4, 0x38, RZ ;  /* 0x0000003804047824 */ /* 0x000fc600078e02ff */
[----:B------:R0:W2:Y:S01]  /*5f30*/  @P0 LDG.E.U16 R116, [R114.64] ;  /* 0x0000000472740981 */ /* 0x0000a2000c1e1500 */
[----:B------:R-:W-:Y:S02]  /*5f40*/  PRMT R117, RZ, 0x7610, R117 ;  /* 0x00007610ff757816 */ /* 0x000fe40000000075 */
[----:B------:R-:W-:Y:S01]  /*5f50*/  ISETP.GT.AND P0, PT, R3, 0x2b, PT ;  /* 0x0000002b0300780c */ /* 0x000fe20003f04270 */
[----:B0-----:R-:W-:-:S04]  /*5f60*/  IMAD.WIDE R114, R4, 0x2, R28 ;  /* 0x0000000204727825 */ /* 0x001fc800078e021c */
[----:B------:R-:W-:Y:S01]  /*5f70*/  IMAD.MOV.U32 R4, RZ, RZ, c[0x0][0x188] ;  /* 0x00006200ff047624 */ /* 0x000fe200078e00ff */
[----:B------:R0:W2:Y:S03]  /*5f80*/  @P1 LDG.E.U16 R117, [R114.64] ;  /* 0x0000000472751981 */ /* 0x0000a6000c1e1500 */
[----:B------:R-:W-:Y:S01]  /*5f90*/  IMAD R4, R4, 0x2b, RZ ;  /* 0x0000002b04047824 */ /* 0x000fe200078e02ff */
        /* <DEDUP_REMOVED lines=16> */
[----:B------:R0:W3:Y:S03]  /*60a0*/  @P0 LDG.E.U16 R168, [R114.64] ;  /* 0x0000000472a80981 */ /* 0x0000e6000c1e1500 */
        /* <DEDUP_REMOVED lines=11> */
[----:B------:R0:W4:Y:S03]  /*6160*/  @P0 LDG.E.U16 R170, [R114.64] ;  /* 0x0000000472aa0981 */ /* 0x000126000c1e1500 */
        /* <DEDUP_REMOVED lines=55> */
[----:B------:R-:W-:Y:S02]  /*64e0*/  ISETP.GT.AND P1, PT, R3, 0x3c, PT ;  /* 0x0000003c0300780c */ /* 0x000fe40003f24270 */
[----:B------:R-:W-:Y:S01]  /*64f0*/  PRMT R179, RZ, 0x7610, R179 ;  /* 0x00007610ffb37816 */ /* 0x000fe200000000b3 */
[----:B0-----:R-:W-:-:S04]  /*6500*/  IMAD.WIDE R114, R4, 0x2, R28 ;  /* 0x0000000204727825 */ /* 0x001fc800078e021c */
[----:B------:R-:W-:Y:S01]  /*6510*/  IMAD.MOV.U32 R4, RZ, RZ, c[0x0][0x188] ;  /* 0x00006200ff047624 */ /* 0x000fe200078e00ff */
[----:B------:R0:W4:Y:S01]  /*6520*/  @P0 LDG.E.U16 R179, [R114.64] ;  /* 0x0000000472b30981 */ /* 0x000122000c1e1500 */
[----:B------:R-:W-:Y:S02]  /*6530*/  IMAD.MOV.U32 R7, RZ, RZ, c[0x0][0x188] ;  /* 0x00006200ff077624 */ /* 0x000fe400078e00ff */
[----:B------:R-:W-:Y:S01]  /*6540*/  IMAD R4, R4, 0x3c, RZ ;  /* 0x0000003c04047824 */ /* 0x000fe200078e02ff */
[----:B------:R-:W-:Y:S01]  /*6550*/  PRMT R180, RZ, 0x7610, R180 ;  /* 0x00007610ffb47816 */ /* 0x000fe200000000b4 */
[----:B------:R-:W-:Y:S01]  /*6560*/  IMAD R7, R7, 0x3d, RZ ;  /* 0x0000003d07077824 */ /* 0x000fe200078e02ff */
[----:B------:R-:W-:Y:S01]  /*6570*/  ISETP.GT.AND P0, PT, R3, 0x3d, PT ;  /* 0x0000003d0300780c */ /* 0x000fe20003f04270 */
[----:B0-----:R-:W-:Y:S02]  /*6580*/  IMAD.WIDE R114, R4, 0x2, R28 ;  /* 0x0000000204727825 */ /* 0x001fe400078e021c */
[----:B------:R-:W4:Y:S01]  /*6590*/  LDL.LU R4, [R1+0x64] ;  /* 0x0000640001047983 */ /* 0x000f220000300800 */
[----:B------:R-:W-:-:S03]  /*65a0*/  PRMT R181, RZ, 0x7610, R181 ;  /* 0x00007610ffb57816 */ /* 0x000fc600000000b5 */
[----:B------:R0:W4:Y:S01]  /*65b0*/  @P1 LDG.E.U16 R180, [R114.64] ;  /* 0x0000000472b41981 */ /* 0x000122000c1e1500 */
[----:B------:R-:W-:Y:S01]  /*65c0*/  ISETP.GT.AND P1, PT, R3, 0x3e, PT ;  /* 0x0000003e0300780c */ /* 0x000fe20003f24270 */
[----:B------:R-:W-:Y:S01]  /*65d0*/  IMAD.MOV.U32 R70, RZ, RZ, c[0x0][0x188] ;  /* 0x00006200ff467624 */ /* 0x000fe200078e00ff */
[----:B------:R-:W-:Y:S01]  /*65e0*/  PRMT R182, RZ, 0x7610, R182 ;  /* 0x00007610ffb67816 */ /* 0x000fe200000000b6 */
[----:B------:R-:W4:Y:S01]  /*65f0*/  LDL.LU R8, [R1+0x5c] ;  /* 0x00005c0001087983 */ /* 0x000f220000300800 */
[----:B0-----:R-:W-:-:S04]  /*6600*/  IMAD.WIDE R114, R7, 0x2, R28 ;  /* 0x0000000207727825 */ /* 0x001fc800078e021c */
[----:B------:R-:W-:Y:S01]  /*6610*/  IMAD.MOV.U32 R7, RZ, RZ, c[0x0][0x188] ;  /* 0x00006200ff077624 */ /* 0x000fe200078e00ff */
[----:B------:R0:W4:Y:S03]  /*6620*/  @P0 LDG.E.U16 R181, [R114.64] ;  /* 0x0000000472b50981 */ /* 0x000126000c1e1500 */
[----:B------:R-:W-:Y:S02]  /*6630*/  IMAD R7, R7, 0x3e, RZ ;  /* 0x0000003e07077824 */ /* 0x000fe400078e02ff */
[----:B------:R-:W-:Y:S02]  /*6640*/  IMAD R70, R70, 0x3f, RZ ;  /* 0x0000003f46467824 */ /* 0x000fe400078e02ff */
[--C-:B0-----:R-:W-:Y:S01]  /*6650*/  IMAD.WIDE R114, R7, 0x2, R28.reuse ;  /* 0x0000000207727825 */ /* 0x101fe200078e021c */
[----:B------:R-:W-:Y:S04]  /*6660*/  STL [R1+0x17c], R28 ;  /* 0x00017c1c01007387 */ /* 0x000fe80000100800 */
[----:B------:R0:W4:Y:S04]  /*6670*/  @P1 LDG.E.U16 R182, [R114.64] ;  /* 0x0000000472b61981 */ /* 0x000128000c1e1500 */
[----:B------:R-:W1:Y:S04]  /*6680*/  S2R R7, SR_TID.X ;  /* 0x0000000000077919 */ /* 0x000e680000002100 */
[----:B------:R0:W-:Y:S02]  /*6690*/  STL [R1+0x178], R29 ;  /* 0x0001781d01007387 */ /* 0x0001e40000100800 */
[----:B0-----:R-:W-:-:S02]  /*66a0*/  IMAD.WIDE R114, R70, 0x2, R28 ;  /* 0x0000000246727825 */ /* 0x001fc400078e021c */
[----:B------:R-:W4:Y:S01]  /*66b0*/  LDL.LU R29, [R1+0x24] ;  /* 0x00002400011d7983 */ /* 0x000f220000300800 */
[----:B------:R-:W-:Y:S02]  /*66c0*/  ISETP.GT.AND P0, PT, R3, 0x3f, PT ;  /* 0x0000003f0300780c */ /* 0x000fe40003f04270 */
[----:B------:R-:W-:Y:S02]  /*66d0*/  PRMT R183, RZ, 0x7610, R183 ;  /* 0x00007610ffb77816 */ /* 0x000fe400000000b7 */
[----:B-1----:R-:W-:-:S09]  /*66e0*/  LOP3.LUT R7, R7, 0x3f, RZ, 0xc0, !PT ;  /* 0x0000003f07077812 */ /* 0x002fd200078ec0ff */
[----:B------:R0:W4:Y:S01]  /*66f0*/  @P0 LDG.E.U16 R183, [R114.64] ;  /* 0x0000000472b70981 */ /* 0x000122000c1e1500 */
[----:B------:R-:W-:-:S03]  /*6700*/  ISETP.GE.AND P0, PT, R7, R3, PT ;  /* 0x000000030700720c */ /* 0x000fc60003f06270 */
[----:B------:R-:W4:Y:S04]  /*6710*/  LDL R7, [R1+0x50] ;  /* 0x0000500001077983 */ /* 0x000f280000100800 */
[----:B------:R-:W-:Y:S01]  /*6720*/  BAR.SYNC.DEFER_BLOCKING 0x0 ;  /* 0x0000000000007b1d */ /* 0x000fe20000010000 */
[----:B0-----:R-:W-:Y:S02]  /*6730*/  IADD3 R114, P1, R236, R6, RZ ;  /* 0x00000006ec727210 */ /* 0x001fe40007f3e0ff */
[----:B------:R-:W-:-:S03]  /*6740*/  PRMT R184, RZ, 0x7610, R184 ;  /* 0x00007610ffb87816 */ /* 0x000fc600000000b8 */
[----:B------:R-:W-:Y:S01]  /*6750*/  IMAD.X R115, R14, 0x1, R5, P1 ;  /* 0x000000010e737824 */ /* 0x000fe200008e0605 */
[----:B------:R-:W-:Y:S01]  /*6760*/  STL [R1+0x170], R3 ;  /* 0x0001700301007387 */ /* 0x000fe20000100800 */
[----:B------:R-:W-:-:S03]  /*6770*/  PRMT R185, RZ, 0x7610, R185 ;  /* 0x00007610ffb97816 */ /* 0x000fc600000000b9 */
[----:B------:R4:W4:Y:S01]  /*6780*/  @!P0 LDG.E.U16 R184, [R114.64] ;  /* 0x0000000472b88981 */ /* 0x000922000c1e1500 */
[----:B------:R-:W-:Y:S02]  /*6790*/  PRMT R186, RZ, 0x7610, R186 ;  /* 0x00007610ffba7816 */ /* 0x000fe400000000ba */
[----:B------:R-:W-:Y:S02]  /*67a0*/  PRMT R187, RZ, 0x7610, R187 ;  /* 0x00007610ffbb7816 */ /* 0x000fe400000000bb */
[----:B------:R-:W-:Y:S02]  /*67b0*/  PRMT R188, RZ, 0x7610, R188 ;  /* 0x00007610ffbc7816 */ /* 0x000fe400000000bc */
[----:B------:R-:W-:Y:S01]  /*67c0*/  PRMT R189, RZ, 0x7610, R189 ;  /* 0x00007610ffbd7816 */ /* 0x000fe200000000bd */
[----:B--2---:R-:W-:Y:S04]  /*67d0*/  STS.U16 [R0], R132 ;  /* 0x0000008400007388 */ /* 0x004fe80000000400 */
[----:B------:R-:W-:Y:S04]  /*67e0*/  STS.U16 [R0+0x400], R113 ;  /* 0x0004007100007388 */ /* 0x000fe80000000400 */
[----:B------:R-:W-:Y:S04]  /*67f0*/  STS.U16 [R0+0x800], R112 ;  /* 0x0008007000007388 */ /* 0x000fe80000000400 */
[----:B------:R-:W-:Y:S04]  /*6800*/  STS.U16 [R0+0xc00], R107 ;  /* 0x000c006b00007388 */ /* 0x000fe80000000400 */
[----:B------:R-:W-:Y:S04]  /*6810*/  STS.U16 [R0+0x1000], R106 ;  /* 0x0010006a00007388 */ /* 0x000fe80000000400 */
[----:B---3--:R-:W-:Y:S04]  /*6820*/  STS.U16 [R0+0x1400], R119 ;  /* 0x0014007700007388 */ /* 0x008fe80000000400 */
[----:B------:R-:W-:Y:S04]  /*6830*/  STS.U16 [R0+0x1800], R116 ;  /* 0x0018007400007388 */ /* 0x000fe80000000400 */
[----:B------:R-:W-:Y:S01]  /*6840*/  STS.U16 [R0+0x1c00], R117 ;  /* 0x001c007500007388 */ /* 0x000fe20000000400 */
[----:B----4-:R-:W-:-:S03]  /*6850*/  IADD3 R114, P1, R4, R6, RZ ;  /* 0x0000000604727210 */ /* 0x010fc60007f3e0ff */
[----:B------:R0:W-:Y:S04]  /*6860*/  STL [R1+0x180], R4 ;  /* 0x0001800401007387 */ /* 0x0001e80000100800 */
[----:B0-----:R-:W2:Y:S04]  /*6870*/  LDL.LU R4, [R1+0x58] ;  /* 0x0000580001047983 */ /* 0x001ea80000300800 */
[----:B------:R-:W3:Y:S04]  /*6880*/  LDL.LU R28, [R1+0x20] ;  /* 0x00002000011c7983 */ /* 0x000ee80000300800 */
[----:B------:R-:W4:Y:S01]  /*6890*/  LDL.LU R3, [R1+0x38] ;  /* 0x0000380001037983 */ /* 0x000f220000300800 */
[----:B------:R-:W-:-:S05]  /*68a0*/  IMAD.X R115, R26, 0x1, R5, P1 ;  /* 0x000000011a737824 */ /* 0x000fca00008e0605 */
[----:B------:R0:W2:Y:S04]  /*68b0*/  @!P0 LDG.E.U16 R185, [R114.64] ;  /* 0x0000000472b98981 */ /* 0x0000a8000c1e1500 */
[----:B------:R1:W-:Y:S01]  /*68c0*/  STL [R1+0x184], R8 ;  /* 0x0001840801007387 */ /* 0x0003e20000100800 */
[----:B0-----:R-:W-:-:S03]  /*68d0*/  IADD3 R114, P1, R8, R6, RZ ;  /* 0x0000000608727210 */ /* 0x001fc60007f3e0ff */
[----:B-1----:R-:W2:Y:S02]  /*68e0*/  LDL.LU R8, [R1+0x1c] ;  /* 0x00001c0001087983 */ /* 0x002ea40000300800 */
[----:B------:R-:W-:Y:S02]  /*68f0*/  IMAD.X R115, R29, 0x1, R5, P1 ;  /* 0x000000011d737824 */ /* 0x000fe400008e0605 */
[----:B------:R0:W-:Y:S04]  /*6900*/  STL [R1+0x188], R29 ;  /* 0x0001881d01007387 */ /* 0x0001e80000100800 */
[----:B------:R1:W2:Y:S04]  /*6910*/  @!P0 LDG.E.U16 R186, [R114.64] ;  /* 0x0000000472ba8981 */ /* 0x0002a8000c1e1500 */
[----:B0-----:R-:W2:Y:S01]  /*6920*/  LDL.LU R29, [R1+0x54] ;  /* 0x00005400011d7983 */ /* 0x001ea20000300800 */
[----:B-1----:R-:W-:-:S03]  /*6930*/  IADD3 R114, P1, R218, R6, RZ ;  /* 0x00000006da727210 */ /* 0x002fc60007f3e0ff */
[----:B------:R0:W-:Y:S02]  /*6940*/  STL [R1+0x18c], R218 ;  /* 0x00018cda01007387 */ /* 0x0001e40000100800 */
[----:B------:R-:W-:-:S05]  /*6950*/  IMAD.X R115, R217, 0x1, R5, P1 ;  /* 0x00000001d9737824 */ /* 0x000fca00008e0605 */
[----:B------:R1:W2:Y:S04]  /*6960*/  @!P0 LDG.E.U16 R187, [R114.64] ;  /* 0x0000000472bb8981 */ /* 0x0002a8000c1e1500 */
[----:B0-----:R-:W2:Y:S01]  /*6970*/  LDL.LU R218, [R1+0x10] ;  /* 0x0000100001da7983 */ /* 0x001ea20000300800 */
[----:B-1----:R-:W-:-:S03]  /*6980*/  IADD3 R114, P1, R207, R6, RZ ;  /* 0x00000006cf727210 */ /* 0x002fc60007f3e0ff */
[----:B------:R0:W-:Y:S02]  /*6990*/  STL [R1+0x190], R217 ;  /* 0x000190d901007387 */ /* 0x0001e40000100800 */
[----:B------:R-:W-:-:S05]  /*69a0*/  IMAD.X R115, R206, 0x1, R5, P1 ;  /* 0x00000001ce737824 */ /* 0x000fca00008e0605 */
[----:B------:R1:W2:Y:S04]  /*69b0*/  @!P0 LDG.E.U16 R188, [R114.64] ;  /* 0x0000000472bc8981 */ /* 0x0002a8000c1e1500 */
[----:B0-----:R-:W2:Y:S04]  /*69c0*/  LDL.LU R217, [R1+0xc] ;  /* 0x00000c0001d97983 */ /* 0x001ea80000300800 */
[----:B------:R0:W-:Y:S01]  /*69d0*/  STL [R1+0x194], R207 ;  /* 0x000194cf01007387 */ /* 0x0001e20000100800 */
[----:B-1----:R-:W-:-:S03]  /*69e0*/  IADD3 R114, P1, R7, R6, RZ ;  /* 0x0000000607727210 */ /* 0x002fc60007f3e0ff */
[----:B0-----:R-:W2:Y:S02]  /*69f0*/  LDL.LU R207, [R1] ;  /* 0x0000000001cf7983 */ /* 0x001ea40000300800 */
[----:B------:R-:W-:Y:S02]  /*6a00*/  IMAD.X R115, R251, 0x1, R5, P1 ;  /* 0x00000001fb737824 */ /* 0x000fe400008e0605 */
[----:B------:R0:W-:Y:S04]  /*6a10*/  STL [R1+0x198], R206 ;  /* 0x000198ce01007387 */ /* 0x0001e80000100800 */
[----:B------:R-:W2:Y:S04]  /*6a20*/  LDL.LU R7, [R1+0x34] ;  /* 0x0000340001077983 */ /* 0x000ea80000300800 */
[----:B------:R1:W2:Y:S04]  /*6a30*/  @!P0 LDG.E.U16 R189, [R114.64] ;  /* 0x0000000472bd8981 */ /* 0x0002a8000c1e1500 */
[----:B0-----:R-:W2:Y:S04]  /*6a40*/  LDL.LU R206, [R1+0x4c] ;  /* 0x00004c0001ce7983 */ /* 0x001ea80000300800 */
[----:B------:R0:W-:Y:S04]  /*6a50*/  STL [R1+0x19c], R251 ;  /* 0x00019cfb01007387 */ /* 0x0001e80000100800 */
[----:B0-----:R-:W2:Y:S01]  /*6a60*/  LDL.LU R251, [R1+0x48] ;  /* 0x0000480001fb7983 */ /* 0x001ea20000300800 */
[----:B-1----:R-:W-:-:S03]  /*6a70*/  IADD3 R114, P1, R158, R6, RZ ;  /* 0x000000069e727210 */ /* 0x002fc60007f3e0ff */
[----:B------:R0:W-:Y:S02]  /*6a80*/  STL [R1+0x1a0], R158 ;  /* 0x0001a09e01007387 */ /* 0x0001e40000100800 */
[----:B------:R-:W-:Y:S01]  /*6a90*/  IMAD.X R115, R157, 0x1, R5, P1 ;  /* 0x000000019d737824 */ /* 0x000fe200008e0605 */
[----:B------:R-:W-:Y:S01]  /*6aa0*/  LOP3.LUT R26, R0, 0x10, RZ, 0x3c, !PT ;  /* 0x00000010001a7812 */ /* 0x000fe200078e3cff */
[----:B0-----:R-:W2:Y:S04]  /*6ab0*/  LDL.LU R158, [R1+0x44] ;  /* 0x00004400019e7983 */ /* 0x001ea80000300800 */
[----:B------:R0:W-:Y:S04]  /*6ac0*/  STL [R1+0x1a4], R157 ;  /* 0x0001a49d01007387 */ /* 0x0001e80000100800 */
[----:B0-----:R-:W2:Y:S04]  /*6ad0*/  LDL.LU R157, [R1+0x40] ;  /* 0x00004000019d7983 */ /* 0x001ea80000300800 */
[----:B------:R-:W-:Y:S04]  /*6ae0*/  STS.U16 [R26+0x80], R105 ;  /* 0x000080691a007388 */ /* 0x000fe80000000400 */
[----:B------:R-:W-:Y:S04]  /*6af0*/  STS.U16 [R26+0x480], R102 ;  /* 0x000480661a007388 */ /* 0x000fe80000000400 */
[----:B------:R-:W-:Y:S04]  /*6b00*/  STS.U16 [R26+0x880], R35 ;  /* 0x000880231a007388 */ /* 0x000fe80000000400 */
[----:B------:R-:W-:Y:S04]  /*6b10*/  STS.U16 [R26+0xc80], R104 ;  /* 0x000c80681a007388 */ /* 0x000fe80000000400 */
[----:B------:R-:W-:Y:S04]  /*6b20*/  STS.U16 [R26+0x1080], R103 ;  /* 0x001080671a007388 */ /* 0x000fe80000000400 */
[----:B------:R-:W-:Y:S04]  /*6b30*/  STS.U16 [R26+0x1480], R134 ;  /* 0x001480861a007388 */ /* 0x000fe80000000400 */
[----:B------:R-:W-:Y:S04]  /*6b40*/  STS.U16 [R26+0x1880], R171 ;  /* 0x001880ab1a007388 */ /* 0x000fe80000000400 */
[----:B------:R0:W-:Y:S04]  /*6b50*/  STS.U16 [R26+0x1c80], R191 ;  /* 0x001c80bf1a007388 */ /* 0x0001e80000000400 */
[----:B0-----:R-:W2:Y:S04]  /*6b60*/  LDL.LU R191, [R1+0x30] ;  /* 0x0000300001bf7983 */ /* 0x001ea80000300800 */
[----:B------:R-:W2:Y:S01]  /*6b70*/  LDL.LU R79, [R1+0x18] ;  /* 0x00001800014f7983 */ /* 0x000ea20000300800 */
[----:B------:R-:W-:-:S02]  /*6b80*/  PRMT R132, RZ, 0x7610, R132 ;  /* 0x00007610ff847816 */ /* 0x000fc40000000084 */
[----:B------:R-:W-:Y:S01]  /*6b90*/  PRMT R190, RZ, 0x7610, R190 ;  /* 0x00007610ffbe7816 */ /* 0x000fe200000000be */
[----:B------:R-:W2:Y:S04]  /*6ba0*/  LDL.LU R70, [R1+0x60] ;  /* 0x0000600001467983 */ /* 0x000ea80000300800 */
[----:B------:R0:W2:Y:S04]  /*6bb0*/  @!P0 LDG.E.U16 R132, [R114.64] ;  /* 0x0000000472848981 */ /* 0x0000a8000c1e1500 */
[----:B------:R-:W2:Y:S04]  /*6bc0*/  LDL.LU R71, [R1+0x8] ;  /* 0x0000080001477983 */ /* 0x000ea80000300800 */
[----:B------:R-:W2:Y:S01]  /*6bd0*/  LDL.LU R76, [R1+0x2c] ;  /* 0x00002c00014c7983 */ /* 0x000ea20000300800 */
[----:B0-----:R-:W-:-:S02]  /*6be0*/  IADD3 R114, P1, R148, R6, RZ ;  /* 0x0000000694727210 */ /* 0x001fc40007f3e0ff */
[----:B------:R-:W-:Y:S01]  /*6bf0*/  PRMT R116, RZ, 0x7610, R116 ;  /* 0x00007610ff747816 */ /* 0x000fe20000000074 */
[----:B------:R-:W2:Y:S02]  /*6c00*/  LDL.LU R77, [R1+0x14] ;  /* 0x00001400014d7983 */ /* 0x000ea40000300800 */
[----:B------:R-:W-:Y:S01]  /*6c10*/  IMAD.X R115, R147, 0x1, R5, P1 ;  /* 0x0000000193737824 */ /* 0x000fe200008e0605 */
[----:B------:R-:W-:-:S04]  /*6c20*/  IADD3 R112, P1, R239, R6, RZ ;  /* 0x00000006ef707210 */ /* 0x000fc80007f3e0ff */
[----:B------:R0:W2:Y:S01]  /*6c30*/  @!P0 LDG.E.U16 R190, [R114.64] ;  /* 0x0000000472be8981 */ /* 0x0000a2000c1e1500 */
[----:B------:R-:W-:Y:S01]  /*6c40*/  IMAD.X R113, R22, 0x1, R5, P1 ;  /* 0x0000000116717824 */ /* 0x000fe200008e0605 */
[----:B0-----:R-:W-:-:S06]  /*6c50*/  PRMT R114, RZ, 0x7610, R114 ;  /* 0x00007610ff727816 */ /* 0x001fcc0000000072 */
[----:B------:R4:W2:Y:S01]  /*6c60*/  @!P0 LDG.E.U16 R114, [R112.64] ;  /* 0x0000000470728981 */ /* 0x0008a2000c1e1500 */
[----:B------:R-:W-:Y:S02]  /*6c70*/  PRMT R115, RZ, 0x7610, R115 ;  /* 0x00007610ff737816 */ /* 0x000fe40000000073 */
[----:B------:R-:W-:Y:S02]  /*6c80*/  PRMT R117, RZ, 0x7610, R117 ;  /* 0x00007610ff757816 */ /* 0x000fe40000000075 */
[----:B----4-:R-:W-:-:S05]  /*6c90*/  IADD3 R112, P1, R3, R6, RZ ;  /* 0x0000000603707210 */ /* 0x010fca0007f3e0ff */
[----:B------:R-:W-:Y:S01]  /*6ca0*/  IMAD.X R113, R235, 0x1, R5, P1 ;  /* 0x00000001eb717824 */ /* 0x000fe200008e0605 */
[----:B---3--:R-:W-:-:S04]  /*6cb0*/  IADD3 R106, P1, R28, R6, RZ ;  /* 0x000000061c6a7210 */ /* 0x008fc80007f3e0ff */
[----:B------:R0:W3:Y:S01]  /*6cc0*/  @!P0 LDG.E.U16 R115, [R112.64] ;  /* 0x0000000470738981 */ /* 0x0000e2000c1e1500 */
[----:B------:R-:W-:Y:S01]  /*6cd0*/  IMAD.X R107, R225, 0x1, R5, P1 ;  /* 0x00000001e16b7824 */ /* 0x000fe200008e0605 */
[----:B0-----:R-:W-:-:S06]  /*6ce0*/  PRMT R112, RZ, 0x7610, R112 ;  /* 0x00007610ff707816 */ /* 0x001fcc0000000070 */
[----:B------:R2:W4:Y:S01]  /*6cf0*/  @!P0 LDG.E.U16 R112, [R106.64] ;  /* 0x000000046a708981 */ /* 0x000522000c1e1500 */
[----:B------:R-:W-:Y:S02]  /*6d00*/  PRMT R113, RZ, 0x7610, R113 ;  /* 0x00007610ff717816 */ /* 0x000fe40000000071 */
[----:B--2---:R-:W-:-:S05]  /*6d10*/  IADD3 R106, P1, R29, R6, RZ ;  /* 0x000000061d6a7210 */ /* 0x004fca0007f3e0ff */
[----:B------:R-:W-:-:S05]  /*6d20*/  IMAD.X R107, R218, 0x1, R5, P1 ;  /* 0x00000001da6b7824 */ /* 0x000fca00008e0605 */
[----:B------:R0:W2:Y:S02]  /*6d30*/  @!P0 LDG.E.U16 R113, [R106.64] ;  /* 0x000000046a718981 */ /* 0x0000a4000c1e1500 */
[----:B0-----:R-:W-:-:S05]  /*6d40*/  IADD3 R106, P1, R205, R6, RZ ;  /* 0x00000006cd6a7210 */ /* 0x001fca0007f3e0ff */
[----:B------:R-:W-:-:S05]  /*6d50*/  IMAD.X R107, R204, 0x1, R5, P1 ;  /* 0x00000001cc6b7824 */ /* 0x000fca00008e0605 */
[----:B------:R0:W2:Y:S02]  /*6d60*/  @!P0 LDG.E.U16 R116, [R106.64] ;  /* 0x000000046a748981 */ /* 0x0000a4000c1e1500 */
[----:B0-----:R-:W-:-:S05]  /*6d70*/  IADD3 R106, P1, R193, R6, RZ ;  /* 0x00000006c16a7210 */ /* 0x001fca0007f3e0ff */
[----:B------:R-:W-:Y:S01]  /*6d80*/  IMAD.X R107, R166, 0x1, R5, P1 ;  /* 0x00000001a66b7824 */ /* 0x000fe200008e0605 */
[----:B------:R-:W-:-:S04]  /*6d90*/  LOP3.LUT R26, R0, 0x20, RZ, 0x3c, !PT ;  /* 0x00000020001a7812 */ /* 0x000fc800078e3cff */
[----:B------:R0:W2:Y:S01]  /*6da0*/  @!P0 LDG.E.U16 R117, [R106.64] ;  /* 0x000000046a758981 */ /* 0x0000a2000c1e1500 */
[----:B------:R-:W-:-:S03]  /*6db0*/  PRMT R119, RZ, 0x7610, R119 ;  /* 0x00007610ff777816 */ /* 0x000fc60000000077 */
[----:B------:R-:W-:Y:S04]  /*6dc0*/  STS.U16 [R26+0x100], R101 ;  /* 0x000100651a007388 */ /* 0x000fe80000000400 */
[----:B------:R-:W-:Y:S01]  /*6dd0*/  STS.U16 [R26+0x500], R100 ;  /* 0x000500641a007388 */ /* 0x000fe20000000400 */
[----:B0-----:R-:W-:-:S03]  /*6de0*/  IADD3 R106, P1, R251, R6, RZ ;  /* 0x00000006fb6a7210 */ /* 0x001fc60007f3e0ff */
[----:B------:R-:W-:Y:S02]  /*6df0*/  STS.U16 [R26+0x900], R91 ;  /* 0x0009005b1a007388 */ /* 0x000fe40000000400 */
[----:B------:R-:W-:Y:S02]  /*6e00*/  IMAD.X R107, R246, 0x1, R5, P1 ;  /* 0x00000001f66b7824 */ /* 0x000fe400008e0605 */
[----:B------:R-:W-:Y:S04]  /*6e10*/  STS.U16 [R26+0xd00], R90 ;  /* 0x000d005a1a007388 */ /* 0x000fe80000000400 */
[----:B------:R0:W2:Y:S04]  /*6e20*/  @!P0 LDG.E.U16 R119, [R106.64] ;  /* 0x000000046a778981 */ /* 0x0000a8000c1e1500 */
[----:B------:R-:W-:Y:S01]  /*6e30*/  STS.U16 [R26+0x1100], R89 ;  /* 0x001100591a007388 */ /* 0x000fe20000000400 */
[----:B------:R-:W-:-:S03]  /*6e40*/  PRMT R192, RZ, 0x7610, R192 ;  /* 0x00007610ffc07816 */ /* 0x000fc600000000c0 */
[----:B------:R-:W-:Y:S01]  /*6e50*/  STS.U16 [R26+0x1500], R133 ;  /* 0x001500851a007388 */ /* 0x000fe20000000400 */
[----:B0-----:R-:W-:-:S03]  /*6e60*/  IADD3 R106, P1, R146, R6, RZ ;  /* 0x00000006926a7210 */ /* 0x001fc60007f3e0ff */
[----:B------:R-:W-:Y:S04]  /*6e70*/  STS.U16 [R26+0x1900], R172 ;  /* 0x001900ac1a007388 */ /* 0x000fe80000000400 */
[----:B------:R0:W-:Y:S01]  /*6e80*/  STS.U16 [R26+0x1d00], R178 ;  /* 0x001d00b21a007388 */ /* 0x0001e20000000400 */
[----:B------:R-:W-:-:S05]  /*6e90*/  IMAD.X R107, R145, 0x1, R5, P1 ;  /* 0x00000001916b7824 */ /* 0x000fca00008e0605 */
[----:B------:R1:W2:Y:S01]  /*6ea0*/  @!P0 LDG.E.U16 R192, [R106.64] ;  /* 0x000000046ac08981 */ /* 0x0002a2000c1e1500 */
[----:B0-----:R-:W-:-:S05]  /*6eb0*/  LOP3.LUT R26, R0, 0x30, RZ, 0x3c, !PT ;  /* 0x00000030001a7812 */ /* 0x001fca00078e3cff */
[----:B------:R-:W-:Y:S01]  /*6ec0*/  STS.U16 [R26+0x180], R88 ;  /* 0x000180581a007388 */ /* 0x000fe20000000400 */
[----:B-1----:R-:W-:-:S03]  /*6ed0*/  IADD3 R106, P1, R13, R6, RZ ;  /* 0x000000060d6a7210 */ /* 0x002fc60007f3e0ff */
[----:B------:R-:W-:Y:S04]  /*6ee0*/  STS.U16 [R26+0x580], R87 ;  /* 0x000580571a007388 */ /* 0x000fe80000000400 */
[----:B------:R-:W-:Y:S01]  /*6ef0*/  STS.U16 [R26+0x980], R86 ;  /* 0x000980561a007388 */ /* 0x000fe20000000400 */
[----:B------:R-:W-:-:S03]  /*6f00*/  PRMT R35, RZ, 0x7610, R35 ;  /* 0x00007610ff237816 */ /* 0x000fc60000000023 */
[----:B------:R-:W-:Y:S01]  /*6f10*/  STS.U16 [R26+0xd80], R85 ;  /* 0x000d80551a007388 */ /* 0x000fe20000000400 */
[----:B------:R-:W-:-:S03]  /*6f20*/  IMAD.X R107, R21, 0x1, R5, P1 ;  /* 0x00000001156b7824 */ /* 0x000fc600008e0605 */
[----:B------:R-:W-:Y:S04]  /*6f30*/  STS.U16 [R26+0x1180], R84 ;  /* 0x001180541a007388 */ /* 0x000fe80000000400 */
[----:B------:R-:W-:Y:S01]  /*6f40*/  STS.U16 [R26+0x1580], R135 ;  /* 0x001580871a007388 */ /* 0x000fe20000000400 */
[----:B------:R-:W-:-:S03]  /*6f50*/  IADD3 R104, P1, R7, R6, RZ ;  /* 0x0000000607687210 */ /* 0x000fc60007f3e0ff */
[----:B------:R-:W-:Y:S04]  /*6f60*/  STS.U16 [R26+0x1980], R173 ;  /* 0x001980ad1a007388 */ /* 0x000fe80000000400 */
[----:B------:R0:W-:Y:S01]  /*6f70*/  STS.U16 [R26+0x1d80], R179 ;  /* 0x001d80b31a007388 */ /* 0x0001e20000000400 */
[----:B------:R-:W-:-:S03]  /*6f80*/  IMAD.X R105, R234, 0x1, R5, P1 ;  /* 0x00000001ea697824 */ /* 0x000fc600008e0605 */
[----:B------:R1:W2:Y:S01]  /*6f90*/  @!P0 LDG.E.U16 R35, [R106.64] ;  /* 0x000000046a238981 */ /* 0x0002a2000c1e1500 */
[----:B0-----:R-:W-:Y:S02]  /*6fa0*/  LOP3.LUT R26, R0, 0x40, RZ, 0x3c, !PT ;  /* 0x00000040001a7812 */ /* 0x001fe400078e3cff */
[----:B-1----:R-:W-:-:S03]  /*6fb0*/  PRMT R106, RZ, 0x7610, R106 ;  /* 0x00007610ff6a7816 */ /* 0x002fc6000000006a */
[----:B------:R-:W-:Y:S01]  /*6fc0*/  STS.U16 [R26+0x200], R51 ;  /* 0x000200331a007388 */ /* 0x000fe20000000400 */
[----:B------:R-:W-:-:S03]  /*6fd0*/  IADD3 R102, P1, R228, R6, RZ ;  /* 0x00000006e4667210 */ /* 0x000fc60007f3e0ff */
[----:B------:R-:W-:Y:S04]  /*6fe0*/  STS.U16 [R26+0x600], R50 ;  /* 0x000600321a007388 */ /* 0x000fe80000000400 */
[----:B------:R-:W-:Y:S04]  /*6ff0*/  STS.U16 [R26+0xa00], R49 ;  /* 0x000a00311a007388 */ /* 0x000fe80000000400 */
[----:B------:R-:W-:Y:S04]  /*7000*/  STS.U16 [R26+0xe00], R48 ;  /* 0x000e00301a007388 */ /* 0x000fe80000000400 */
[----:B------:R-:W-:Y:S01]  /*7010*/  STS.U16 [R26+0x1200], R47 ;  /* 0x0012002f1a007388 */ /* 0x000fe20000000400 */
[----:B------:R-:W-:-:S03]  /*7020*/  IMAD.X R103, R224, 0x1, R5, P1 ;  /* 0x00000001e0677824 */ /* 0x000fc600008e0605 */
[----:B------:R-:W-:Y:S04]  /*7030*/  STS.U16 [R26+0x1600], R167 ;  /* 0x001600a71a007388 */ /* 0x000fe80000000400 */
[----:B------:R0:W2:Y:S04]  /*7040*/  @!P0 LDG.E.U16 R106, [R104.64] ;  /* 0x00000004686a8981 */ /* 0x0000a8000c1e1500 */
[----:B------:R-:W-:Y:S04]  /*7050*/  STS.U16 [R26+0x1a00], R174 ;  /* 0x001a00ae1a007388 */ /* 0x000fe80000000400 */
[----:B------:R1:W-:Y:S01]  /*7060*/  STS.U16 [R26+0x1e00], R180 ;  /* 0x001e00b41a007388 */ /* 0x0003e20000000400 */
[----:B0-----:R-:W-:-:S06]  /*7070*/  PRMT R104, RZ, 0x7610, R104 ;  /* 0x00007610ff687816 */ /* 0x001fcc0000000068 */
[----:B------:R0:W2:Y:S04]  /*7080*/  @!P0 LDG.E.U16 R104, [R102.64] ;  /* 0x0000000466688981 */ /* 0x0000a8000c1e1500 */
[----:B-1----:R-:W2:Y:S01]  /*7090*/  LDL.LU R26, [R1+0x28] ;  /* 0x00002800011a7983 */ /* 0x002ea20000300800 */
[----:B------:R-:W-:Y:S02]  /*70a0*/  PRMT R105, RZ, 0x7610, R105 ;  /* 0x00007610ff697816 */ /* 0x000fe40000000069 */
[----:B0-----:R-:W-:-:S05]  /*70b0*/  IADD3 R102, P1, R216, R6, RZ ;  /* 0x00000006d8667210 */ /* 0x001fca0007f3e0ff */
[----:B------:R-:W-:-:S05]  /*70c0*/  IMAD.X R103, R215, 0x1, R5, P1 ;  /* 0x00000001d7677824 */ /* 0x000fca00008e0605 */
[----:B------:R0:W2:Y:S01]  /*70d0*/  @!P0 LDG.E.U16 R105, [R102.64] ;  /* 0x0000000466698981 */ /* 0x0000a2000c1e1500 */
        /* <DEDUP_REMOVED lines=10> */
[----:B------:R-:W-:Y:S01]  /*7180*/  IMAD.X R103, R155, 0x1, R5, P1 ;  /* 0x000000019b677824 */ /* 0x000fe200008e0605 */
[----:B------:R-:W-:-:S04]  /*7190*/  IADD3 R100, P1, R157, R6, RZ ;  /* 0x000000069d647210 */ /* 0x000fc80007f3e0ff */
[----:B------:R0:W2:Y:S01]  /*71a0*/  @!P0 LDG.E.U16 R171, [R102.64] ;  /* 0x0000000466ab8981 */ /* 0x0000a2000c1e1500 */
[----:B------:R-:W-:Y:S01]  /*71b0*/  IMAD.X R101, R242, 0x1, R5, P1 ;  /* 0x00000001f2657824 */ /* 0x000fe200008e0605 */
[----:B0-----:R-:W-:-:S06]  /*71c0*/  PRMT R102, RZ, 0x7610, R102 ;  /* 0x00007610ff667816 */ /* 0x001fcc0000000066 */
        /* <DEDUP_REMOVED lines=16> */
[----:B------:R-:W-:-:S04]  /*72d0*/  LOP3.LUT R78, R0, 0x50, RZ, 0x3c, !PT ;  /* 0x00000050004e7812 */ /* 0x000fc800078e3cff */
[----:B------:R0:W2:Y:S01]  /*72e0*/  @!P0 LDG.E.U16 R133, [R90.64] ;  /* 0x000000045a858981 */ /* 0x0000a2000c1e1500 */
[----:B------:R-:W-:-:S03]  /*72f0*/  PRMT R172, RZ, 0x7610, R172 ;  /* 0x00007610ffac7816 */ /* 0x000fc600000000ac */
[----:B------:R-:W-:Y:S01]  /*7300*/  STS.U16 [R78+0x280], R45 ;  /* 0x0002802d4e007388 */ /* 0x000fe20000000400 */
[----:B0-----:R-:W-:-:S03]  /*7310*/  IADD3 R90, P1, R202, R6, RZ ;  /* 0x00000006ca5a7210 */ /* 0x001fc60007f3e0ff */
[----:B------:R-:W-:Y:S02]  /*7320*/  STS.U16 [R78+0x680], R44 ;  /* 0x0006802c4e007388 */ /* 0x000fe40000000400 */
[----:B------:R-:W-:Y:S02]  /*7330*/  IMAD.X R91, R201, 0x1, R5, P1 ;  /* 0x00000001c95b7824 */ /* 0x000fe400008e0605 */
[----:B------:R-:W-:Y:S04]  /*7340*/  STS.U16 [R78+0xa80], R43 ;  /* 0x000a802b4e007388 */ /* 0x000fe80000000400 */
[----:B------:R-:W-:Y:S04]  /*7350*/  STS.U16 [R78+0xe80], R42 ;  /* 0x000e802a4e007388 */ /* 0x000fe80000000400 */
[----:B------:R-:W-:Y:S04]  /*7360*/  STS.U16 [R78+0x1280], R41 ;  /* 0x001280294e007388 */ /* 0x000fe80000000400 */
[----:B------:R-:W-:Y:S04]  /*7370*/  STS.U16 [R78+0x1680], R168 ;  /* 0x001680a84e007388 */ /* 0x000fe80000000400 */
[----:B------:R0:W2:Y:S04]  /*7380*/  @!P0 LDG.E.U16 R172, [R90.64] ;  /* 0x000000045aac8981 */ /* 0x0000a8000c1e1500 */
[----:B------:R-:W-:Y:S04]  /*7390*/  STS.U16 [R78+0x1a80], R175 ;  /* 0x001a80af4e007388 */ /* 0x000fe80000000400 */
[----:B------:R1:W-:Y:S01]  /*73a0*/  STS.U16 [R78+0x1e80], R181 ;  /* 0x001e80b54e007388 */ /* 0x0003e20000000400 */
[----:B0-----:R-:W-:-:S02]  /*73b0*/  IADD3 R90, P1, R250, R6, RZ ;  /* 0x00000006fa5a7210 */ /* 0x001fc40007f3e0ff */
[----:B------:R-:W-:Y:S01]  /*73c0*/  PRMT R178, RZ, 0x7610, R178 ;  /* 0x00007610ffb27816 */ /* 0x000fe200000000b2 */
[----:B-1----:R-:W2:Y:S02]  /*73d0*/  LDL.LU R78, [R1+0x4] ;  /* 0x00000400014e7983 */ /* 0x002ea40000300800 */
        /* <DEDUP_REMOVED lines=18> */
[----:B------:R0:W3:Y:S01]  /*7500*/  @!P0 LDG.E.U16 R89, [R86.64] ;  /* 0x0000000456598981 */ /* 0x0000e2000c1e1500 */
[----:B------:R-:W-:Y:S01]  /*7510*/  IMAD.X R85, R223, 0x1, R5, P1 ;  /* 0x00000001df557824 */ /* 0x000fe200008e0605 */
[----:B0-----:R-:W-:-:S06]  /*7520*/  PRMT R86, RZ, 0x7610, R86 ;  /* 0x00007610ff567816 */ /* 0x001fcc0000000056 */
[----:B------:R0:W3:Y:S01]  /*7530*/  @!P0 LDG.E.U16 R86, [R84.64] ;  /* 0x0000000454568981 */ /* 0x0000e2000c1e1500 */
[----:B------:R-:W-:Y:S02]  /*7540*/  PRMT R87, RZ, 0x7610, R87 ;  /* 0x00007610ff577816 */ /* 0x000fe40000000057 */
[----:B0-----:R-:W-:-:S05]  /*7550*/  IADD3 R84, P1, R217, R6, RZ ;  /* 0x00000006d9547210 */ /* 0x001fca0007f3e0ff */
[----:B------:R-:W-:-:S05]  /*7560*/  IMAD.X R85, R212, 0x1, R5, P1 ;  /* 0x00000001d4557824 */ /* 0x000fca00008e0605 */
        /* <DEDUP_REMOVED lines=52> */
[----:B--2---:R-:W-:-:S04]  /*78b0*/  IADD3 R42, P1, R26, R6, RZ ;  /* 0x000000061a2a7210 */ /* 0x004fc80007f3e0ff */
        /* <DEDUP_REMOVED lines=18> */
[----:B------:R1:W-:Y:S01]  /*79e0*/  STS.U16 [R41+0x300], R40 ;  /* 0x0003002829007388 */ /* 0x0003e20000000400 */
[----:B0-----:R-:W-:-:S05]  /*79f0*/  IADD3 R42, P1, R206, R6, RZ ;  /* 0x00000006ce2a7210 */ /* 0x001fca0007f3e0ff */
[----:B------:R-:W-:Y:S01]  /*7a00*/  IMAD.X R43, R248, 0x1, R5, P1 ;  /* 0x00000001f82b7824 */ /* 0x000fe200008e0605 */
[----:B-1----:R-:W-:-:S04]  /*7a10*/  IADD3 R40, P1, R151, R6, RZ ;  /* 0x0000000697287210 */ /* 0x002fc80007f3e0ff */
[----:B------:R0:W2:Y:S01]  /*7a20*/  @!P0 LDG.E.U16 R181, [R42.64] ;  /* 0x000000042ab58981 */ /* 0x0000a2000c1e1500 */
[----:B------:R-:W-:Y:S01]  /*7a30*/  IMAD.X R41, R150, 0x1, R5, P1 ;  /* 0x0000000196297824 */ /* 0x000fe200008e0605 */
[----:B0-----:R-:W-:-:S06]  /*7a40*/  PRMT R42, RZ, 0x7610, R42 ;  /* 0x00007610ff2a7816 */ /* 0x001fcc000000002a */
[----:B------:R0:W2:Y:S01]  /*7a50*/  @!P0 LDG.E.U16 R42, [R40.64] ;  /* 0x00000004282a8981 */ /* 0x0000a2000c1e1500 */
[----:B------:R-:W-:Y:S02]  /*7a60*/  PRMT R43, RZ, 0x7610, R43 ;  /* 0x00007610ff2b7816 */ /* 0x000fe4000000002b */
[----:B0-----:R-:W-:Y:S02]  /*7a70*/  LOP3.LUT R41, R0, 0x60, RZ, 0x3c, !PT ;  /* 0x0000006000297812 */ /* 0x001fe400078e3cff */
[----:B------:R-:W-:-:S03]  /*7a80*/  IADD3 R40, P1, R240, R6, RZ ;  /* 0x00000006f0287210 */ /* 0x000fc60007f3e0ff */
[----:B------:R0:W-:Y:S02]  /*7a90*/  STS.U16 [R41+0x700], R39 ;  /* 0x0007002729007388 */ /* 0x0001e40000000400 */
[----:B0-----:R-:W-:Y:S01]  /*7aa0*/  LOP3.LUT R39, R0, 0x60, RZ, 0x3c, !PT ;  /* 0x0000006000277812 */ /* 0x001fe200078e3cff */
[----:B------:R-:W-:-:S04]  /*7ab0*/  IMAD.X R41, R24, 0x1, R5, P1 ;  /* 0x0000000118297824 */ /* 0x000fc800008e0605 */
[----:B------:R0:W-:Y:S04]  /*7ac0*/  STS.U16 [R39+0xb00], R38 ;  /* 0x000b002627007388 */ /* 0x0001e80000000400 */
[----:B------:R1:W2:Y:S01]  /*7ad0*/  @!P0 LDG.E.U16 R43, [R40.64] ;  /* 0x00000004282b8981 */ /* 0x0002a2000c1e1500 */
[----:B0-----:R-:W-:Y:S02]  /*7ae0*/  IADD3 R38, P1, R237, R6, RZ ;  /* 0x00000006ed267210 */ /* 0x001fe40007f3e0ff */
[----:B-1----:R-:W-:-:S03]  /*7af0*/  PRMT R40, RZ, 0x7610, R40 ;  /* 0x00007610ff287816 */ /* 0x002fc60000000028 */
[----:B------:R-:W-:-:S05]  /*7b00*/  IMAD.X R39, R15, 0x1, R5, P1 ;  /* 0x000000010f277824 */ /* 0x000fca00008e0605 */
        /* <DEDUP_REMOVED lines=17> */
[----:B0-----:R-:W-:-:S05]  /*7c20*/  IMAD.X R37, R208, 0x1, R5, P1 ;  /* 0x00000001d0257824 */ /* 0x001fca00008e0605 */
        /* <DEDUP_REMOVED lines=11> */
[----:B0-----:R-:W-:Y:S02]  /*7ce0*/  IMAD.X R37, R159, 0x1, R5, P1 ;  /* 0x000000019f257824 */ /* 0x001fe400008e0605 */
[----:B------:R-:W-:Y:S01]  /*7cf0*/  IMAD.MOV.U32 R182, RZ, RZ, R7 ;  /* 0x000000ffffb67224 */ /* 0x000fe200078e0007 */
[----:B------:R-:W-:Y:S02]  /*7d00*/  LOP3.LUT R7, R0, 0x70, RZ, 0x3c, !PT ;  /* 0x0000007000077812 */ /* 0x000fe400078e3cff */
[----:B------:R0:W2:Y:S04]  /*7d10*/  @!P0 LDG.E.U16 R176, [R36.64] ;  /* 0x0000000424b08981 */ /* 0x0000a8000c1e1500 */
[----:B------:R1:W-:Y:S01]  /*7d20*/  STS.U16 [R7+0x380], R34 ;  /* 0x0003802207007388 */ /* 0x0003e20000000400 */
[----:B0-----:R-:W-:-:S02]  /*7d30*/  IADD3 R36, P1, R243, R6, RZ ;  /* 0x00000006f3247210 */ /* 0x001fc40007f3e0ff */
[----:B-1----:R-:W-:-:S03]  /*7d40*/  PRMT R34, RZ, 0x7610, R34 ;  /* 0x00007610ff227816 */ /* 0x002fc60000000022 */
[----:B------:R-:W-:Y:S01]  /*7d50*/  IMAD.X R37, R149, 0x1, R5, P1 ;  /* 0x0000000195257824 */ /* 0x000fe200008e0605 */
[----:B------:R0:W-:Y:S04]  /*7d60*/  STS.U16 [R7+0x780], R33 ;  /* 0x0007802107007388 */ /* 0x0001e80000000400 */
[----:B------:R1:W2:Y:S01]  /*7d70*/  @!P0 LDG.E.U16 R34, [R36.64] ;  /* 0x0000000424228981 */ /* 0x0002a2000c1e1500 */
[----:B0-----:R-:W-:Y:S02]  /*7d80*/  PRMT R33, RZ, 0x7610, R33 ;  /* 0x00007610ff217816 */ /* 0x001fe40000000021 */
[----:B-1----:R-:W-:-:S05]  /*7d90*/  IADD3 R36, P1, R16, R6, RZ ;  /* 0x0000000610247210 */ /* 0x002fca0007f3e0ff */
[----:B------:R-:W-:-:S05]  /*7da0*/  IMAD.X R37, R23, 0x1, R5, P1 ;  /* 0x0000000117257824 */ /* 0x000fca00008e0605 */
[----:B------:R0:W2:Y:S04]  /*7db0*/  @!P0 LDG.E.U16 R33, [R36.64] ;  /* 0x0000000424218981 */ /* 0x0000a8000c1e1500 */
[----:B------:R1:W-:Y:S04]  /*7dc0*/  STS.U16 [R7+0xb80], R32 ;  /* 0x000b802007007388 */ /* 0x0003e80000000400 */
[----:B------:R3:W-:Y:S01]  /*7dd0*/  STS.U16 [R7+0xf80], R46 ;  /* 0x000f802e07007388 */ /* 0x0007e20000000400 */
[----:B0-----:R-:W-:-:S03]  /*7de0*/  IMAD.MOV.U32 R36, RZ, RZ, R70 ;  /* 0x000000ffff247224 */ /* 0x001fc600078e0046 */
[----:B------:R-:W2:Y:S01]  /*7df0*/  LDL.LU R70, [R1+0x1c0] ;  /* 0x0001c00001467983 */ /* 0x000ea20000300800 */
[----:B------:R-:W-:Y:S02]  /*7e00*/  IMAD.MOV.U32 R37, RZ, RZ, R71 ;  /* 0x000000ffff257224 */ /* 0x000fe400078e0047 */
[----:B-1----:R-:W-:Y:S01]  /*7e10*/  IMAD.MOV.U32 R32, RZ, RZ, R76 ;  /* 0x000000ffff207224 */ /* 0x002fe200078e004c */
[----:B------:R-:W2:Y:S01]  /*7e20*/  LDL.LU R71, [R1+0x1bc] ;  /* 0x0001bc0001477983 */ /* 0x000ea20000300800 */
[----:B---3--:R-:W-:-:S03]  /*7e30*/  IMAD.MOV.U32 R46, RZ, RZ, R77 ;  /* 0x000000ffff2e7224 */ /* 0x008fc600078e004d */
[----:B------:R-:W3:Y:S04]  /*7e40*/  LDL.LU R76, [R1+0x1b8] ;  /* 0x0001b800014c7983 */ /* 0x000ee80000300800 */
[----:B------:R0:W-:Y:S04]  /*7e50*/  STS.U16 [R7+0x1380], R118 ;  /* 0x0013807607007388 */ /* 0x0001e80000000400 */
[----:B------:R-:W3:Y:S04]  /*7e60*/  LDL.LU R77, [R1+0x1b4] ;  /* 0x0001b400014d7983 */ /* 0x000ee80000300800 */
[----:B------:R1:W-:Y:S01]  /*7e70*/  STS.U16 [R7+0x1780], R170 ;  /* 0x001780aa07007388 */ /* 0x0003e20000000400 */
[----:B0-----:R-:W-:-:S03]  /*7e80*/  IMAD.MOV.U32 R118, RZ, RZ, R78 ;  /* 0x000000ffff767224 */ /* 0x001fc600078e004e */
[----:B------:R-:W3:Y:S01]  /*7e90*/  LDL.LU R78, [R1+0x1b0] ;  /* 0x0001b000014e7983 */ /* 0x000ee20000300800 */
[----:B-1----:R-:W-:-:S03]  /*7ea0*/  IMAD.MOV.U32 R170, RZ, RZ, R79 ;  /* 0x000000ffffaa7224 */ /* 0x002fc600078e004f */
[----:B------:R-:W3:Y:S04]  /*7eb0*/  LDL.LU R79, [R1+0x1ac] ;  /* 0x0001ac00014f7983 */ /* 0x000ee80000300800 */
[----:B------:R0:W-:Y:S02]  /*7ec0*/  STS.U16 [R7+0x1b80], R177 ;  /* 0x001b80b107007388 */ /* 0x0001e40000000400 */
[----:B0-----:R-:W-:Y:S02]  /*7ed0*/  IMAD.MOV.U32 R177, RZ, RZ, R26 ;  /* 0x000000ffffb17224 */ /* 0x001fe400078e001a */
[----:B------:R-:W3:Y:S04]  /*7ee0*/  LDL.LU R26, [R1+0x1a8] ;  /* 0x0001a800011a7983 */ /* 0x000ee80000300800 */
[----:B------:R0:W-:Y:S04]  /*7ef0*/  STS.U16 [R7+0x1f80], R183 ;  /* 0x001f80b707007388 */ /* 0x0001e80000000400 */
[----:B------:R1:W-:Y:S01]  /*7f00*/  STS.U16 [R0+0x2000], R185 ;  /* 0x002000b900007388 */ /* 0x0003e20000000400 */
[----:B0-----:R-:W-:-:S03]  /*7f10*/  LOP3.LUT R183, R0, 0x10, RZ, 0x3c, !PT ;  /* 0x0000001000b77812 */ /* 0x001fc600078e3cff */
[----:B------:R-:W-:Y:S04]  /*7f20*/  STS.U16 [R0+0x2400], R186 ;  /* 0x002400ba00007388 */ /* 0x000fe80000000400 */
[----:B------:R-:W-:Y:S04]  /*7f30*/  STS.U16 [R0+0x2800], R187 ;  /* 0x002800bb00007388 */ /* 0x000fe80000000400 */
[----:B------:R-:W-:Y:S04]  /*7f40*/  STS.U16 [R0+0x2c00], R188 ;  /* 0x002c00bc00007388 */ /* 0x000fe80000000400 */
[----:B------:R-:W-:Y:S04]  /*7f50*/  STS.U16 [R0+0x3000], R189 ;  /* 0x003000bd00007388 */ /* 0x000fe80000000400 */
[----:B------:R-:W-:Y:S04]  /*7f60*/  STS.U16 [R0+0x3400], R132 ;  /* 0x0034008400007388 */ /* 0x000fe80000000400 */
[----:B------:R-:W-:Y:S04]  /*7f70*/  STS.U16 [R0+0x3800], R190 ;  /* 0x003800be00007388 */ /* 0x000fe80000000400 */
[----:B------:R-:W-:Y:S04]  /*7f80*/  STS.U16 [R0+0x3c00], R114 ;  /* 0x003c007200007388 */ /* 0x000fe80000000400 */
[----:B------:R-:W-:Y:S04]  /*7f90*/  STS.U16 [R183+0x2080], R115 ;  /* 0x00208073b7007388 */ /* 0x000fe80000000400 */
[----:B----4-:R-:W-:Y:S04]  /*7fa0*/  STS.U16 [R183+0x2480], R112 ;  /* 0x00248070b7007388 */ /* 0x010fe80000000400 */
[----:B------:R-:W-:Y:S04]  /*7fb0*/  STS.U16 [R183+0x2880], R113 ;  /* 0x00288071b7007388 */ /* 0x000fe80000000400 */
[----:B------:R-:W-:Y:S04]  /*7fc0*/  STS.U16 [R183+0x2c80], R116 ;  /* 0x002c8074b7007388 */ /* 0x000fe80000000400 */
[----:B------:R-:W-:Y:S04]  /*7fd0*/  STS.U16 [R183+0x3080], R117 ;  /* 0x00308075b7007388 */ /* 0x000fe80000000400 */
[----:B------:R-:W-:Y:S04]  /*7fe0*/  STS.U16 [R183+0x3480], R119 ;  /* 0x00348077b7007388 */ /* 0x000fe80000000400 */
[----:B------:R-:W-:Y:S04]  /*7ff0*/  STS.U16 [R183+0x3880], R192 ;  /* 0x003880c0b7007388 */ /* 0x000fe80000000400 */
[----:B------:R0:W-:Y:S01]  /*8000*/  STS.U16 [R183+0x3c80], R35 ;  /* 0x003c8023b7007388 */ /* 0x0001e20000000400 */
[----:B-1----:R-:W-:-:S02]  /*8010*/  LOP3.LUT R185, R0, 0x30, RZ, 0x3c, !PT ;  /* 0x0000003000b97812 */ /* 0x002fc400078e3cff */
[----:B0-----:R-:W-:-:S05]  /*8020*/  LOP3.LUT R183, R0, 0x20, RZ, 0x3c, !PT ;  /* 0x0000002000b77812 */ /* 0x001fca00078e3cff */
        /* <DEDUP_REMOVED lines=8> */
[----:B------:R-:W-:Y:S04]  /*80b0*/  STS.U16 [R185+0x2180], R100 ;  /* 0x00218064b9007388 */ /* 0x000fe80000000400 */
[----:B------:R-:W-:Y:S01]  /*80c0*/  STS.U16 [R185+0x2580], R101 ;  /* 0x00258065b9007388 */ /* 0x000fe20000000400 */
[----:B0-----:R-:W-:-:S03]  /*80d0*/  LOP3.LUT R183, R0, 0x40, RZ, 0x3c, !PT ;  /* 0x0000004000b77812 */ /* 0x001fc600078e3cff */
[----:B------:R-:W-:Y:S04]  /*80e0*/  STS.U16 [R185+0x2980], R133 ;  /* 0x00298085b9007388 */ /* 0x000fe80000000400 */
[----:B------:R-:W-:Y:S04]  /*80f0*/  STS.U16 [R185+0x2d80], R172 ;  /* 0x002d80acb9007388 */ /* 0x000fe80000000400 */
[----:B------:R-:W-:Y:S04]  /*8100*/  STS.U16 [R185+0x3180], R178 ;  /* 0x003180b2b9007388 */ /* 0x000fe80000000400 */
[----:B------:R-:W-:Y:S04]  /*8110*/  STS.U16 [R185+0x3580], R90 ;  /* 0x0035805ab9007388 */ /* 0x000fe80000000400 */
[----:B------:R-:W-:Y:S04]  /*8120*/  STS.U16 [R185+0x3980], R91 ;  /* 0x0039805bb9007388 */ /* 0x000fe80000000400 */
[----:B------:R0:W-:Y:S04]  /*8130*/  STS.U16 [R185+0x3d80], R88 ;  /* 0x003d8058b9007388 */ /* 0x0001e80000000400 */
[----:B------:R-:W-:Y:S04]  /*8140*/  STS.U16 [R183+0x2200], R89 ;  /* 0x00220059b7007388 */ /* 0x000fe80000000400 */
[----:B------:R-:W-:Y:S04]  /*8150*/  STS.U16 [R183+0x2600], R86 ;  /* 0x00260056b7007388 */ /* 0x000fe80000000400 */
[----:B------:R-:W-:Y:S04]  /*8160*/  STS.U16 [R183+0x2a00], R87 ;  /* 0x002a0057b7007388 */ /* 0x000fe80000000400 */
[----:B------:R-:W-:Y:S04]  /*8170*/  STS.U16 [R183+0x2e00], R135 ;  /* 0x002e0087b7007388 */ /* 0x000fe80000000400 */
[----:B------:R-:W-:Y:S04]  /*8180*/  STS.U16 [R183+0x3200], R173 ;  /* 0x003200adb7007388 */ /* 0x000fe80000000400 */
[----:B------:R-:W-:Y:S04]  /*8190*/  STS.U16 [R183+0x3600], R179 ;  /* 0x003600b3b7007388 */ /* 0x000fe80000000400 */
[----:B------:R-:W-:Y:S04]  /*81a0*/  STS.U16 [R183+0x3a00], R84 ;  /* 0x003a0054b7007388 */ /* 0x000fe80000000400 */
[----:B------:R1:W-:Y:S01]  /*81b0*/  STS.U16 [R183+0x3e00], R85 ;  /* 0x003e0055b7007388 */ /* 0x0003e20000000400 */
[----:B0-----:R-:W-:-:S02]  /*81c0*/  LOP3.LUT R185, R0, 0x60, RZ, 0x3c, !PT ;  /* 0x0000006000b97812 */ /* 0x001fc400078e3cff */
[----:B-1----:R-:W-:-:S05]  /*81d0*/  LOP3.LUT R183, R0, 0x50, RZ, 0x3c, !PT ;  /* 0x0000005000b77812 */ /* 0x002fca00078e3cff */
[----:B------:R-:W-:Y:S04]  /*81e0*/  STS.U16 [R183+0x2280], R50 ;  /* 0x00228032b7007388 */ /* 0x000fe80000000400 */
[----:B------:R-:W-:Y:S04]  /*81f0*/  STS.U16 [R183+0x2680], R47 ;  /* 0x0026802fb7007388 */ /* 0x000fe80000000400 */
[----:B------:R-:W-:Y:S04]  /*8200*/  STS.U16 [R183+0x2a80], R51 ;  /* 0x002a8033b7007388 */ /* 0x000fe80000000400 */
[----:B------:R-:W-:Y:S04]  /*8210*/  STS.U16 [R183+0x2e80], R167 ;  /* 0x002e80a7b7007388 */ /* 0x000fe80000000400 */
[----:B------:R-:W-:Y:S04]  /*8220*/  STS.U16 [R183+0x3280], R174 ;  /* 0x003280aeb7007388 */ /* 0x000fe80000000400 */
[----:B------:R-:W-:Y:S04]  /*8230*/  STS.U16 [R183+0x3680], R180 ;  /* 0x003680b4b7007388 */ /* 0x000fe80000000400 */
[----:B------:R-:W-:Y:S04]  /*8240*/  STS.U16 [R183+0x3a80], R48 ;  /* 0x003a8030b7007388 */ /* 0x000fe80000000400 */
[----:B--2---:R0:W-:Y:S04]  /*8250*/  STS.U16 [R183+0x3e80], R49 ;  /* 0x003e8031b7007388 */ /* 0x0041e80000000400 */
[----:B------:R-:W-:Y:S04]  /*8260*/  STS.U16 [R185+0x2300], R44 ;  /* 0x0023002cb9007388 */ /* 0x000fe80000000400 */
[----:B------:R-:W-:Y:S01]  /*8270*/  STS.U16 [R185+0x2700], R45 ;  /* 0x0027002db9007388 */ /* 0x000fe20000000400 */
[----:B0-----:R-:W-:-:S03]  /*8280*/  LOP3.LUT R183, R0, 0x70, RZ, 0x3c, !PT ;  /* 0x0000007000b77812 */ /* 0x001fc600078e3cff */
[----:B------:R0:W-:Y:S04]  /*8290*/  STS.U16 [R185+0x2b00], R168 ;  /* 0x002b00a8b9007388 */ /* 0x0001e80000000400 */
        /* <DEDUP_REMOVED lines=13> */
[----:B------:R-:W-:Y:S01]  /*8370*/  BAR.SYNC.DEFER_BLOCKING 0x0 ;  /* 0x0000000000007b1d */ /* 0x000fe20000010000 */
[----:B------:R-:W-:-:S02]  /*8380*/  LOP3.LUT R171, R2, 0x20, RZ, 0x3c, !PT ;  /* 0x0000002002ab7812 */ /* 0x000fc400078e3cff */
[C---:B0-----:R-:W-:Y:S02]  /*8390*/  LOP3.LUT R168, R2.reuse, 0x40, RZ, 0x3c, !PT ;  /* 0x0000004002a87812 */ /* 0x041fe400078e3cff */
[----:B------:R-:W-:Y:S01]  /*83a0*/  LOP3.LUT R167, R2, 0x60, RZ, 0x3c, !PT ;  /* 0x0000006002a77812 */ /* 0x000fe200078e3cff */
[----:B-1----:R-:W-:Y:S02]  /*83b0*/  IMAD.MOV.U32 R185, RZ, RZ, R177 ;  /* 0x000000ffffb97224 */ /* 0x002fe400078e00b1 */
[----:B------:R-:W-:Y:S02]  /*83c0*/  IMAD.MOV.U32 R188, RZ, RZ, R118 ;  /* 0x000000ffffbc7224 */ /* 0x000fe400078e0076 */
[----:B------:R-:W-:Y:S02]  /*83d0*/  IMAD.MOV.U32 R186, RZ, RZ, R46 ;  /* 0x000000ffffba7224 */ /* 0x000fe400078e002e */
[----:B------:R-:W-:Y:S02]  /*83e0*/  IMAD.MOV.U32 R177, RZ, RZ, R36 ;  /* 0x000000ffffb17224 */ /* 0x000fe400078e0024 */
[----:B------:R-:W-:-:S02]  /*83f0*/  IMAD.MOV.U32 R187, RZ, RZ, R37 ;  /* 0x000000ffffbb7224 */ /* 0x000fc400078e0025 */
[----:B--2---:R-:W-:Y:S01]  /*8400*/  IMAD.MOV.U32 R183, RZ, RZ, R32 ;  /* 0x000000ffffb77224 */ /* 0x004fe200078e0020 */
[----:B------:R-:W-:Y:S04]  /*8410*/  LDSM.16.MT88.4 R116, [R2] ;  /* 0x000000000274783b */ /* 0x000fe80000004200 */
[----:B------:R-:W0:Y:S04]  /*8420*/  LDSM.16.M88.4 R44, [R9+0x2000] ;  /* 0x00200000092c783b */ /* 0x000e280000000200 */
[----:B------:R-:W1:Y:S04]  /*8430*/  LDSM.16.M88.4 R40, [R9+0x2800] ;  /* 0x002800000928783b */ /* 0x000e680000000200 */
[----:B------:R-:W2:Y:S04]  /*8440*/  LDSM.16.M88.4 R36, [R9+0x3000] ;  /* 0x003000000924783b */ /* 0x000ea80000000200 */
[----:B------:R-:W4:Y:S04]  /*8450*/  LDSM.16.M88.4 R32, [R9+0x3800] ;  /* 0x003800000920783b */ /* 0x000f280000000200 */
[----:B------:R-:W2:Y:S04]  /*8460*/  LDSM.16.MT88.4 R88, [R171] ;  /* 0x00000000ab58783b */ /* 0x000ea80000004200 */
[----:B------:R-:W3:Y:S04]  /*8470*/  LDSM.16.MT88.4 R84, [R168] ;  /* 0x00000000a854783b */ /* 0x000ee80000004200 */
[----:B------:R-:W3:Y:S04]  /*8480*/  LDSM.16.MT88.4 R48, [R167] ;  /* 0x00000000a730783b */ /* 0x000ee80000004200 */
[----:B------:R-:W3:Y:S04]  /*8490*/  LDSM.16.MT88.4 R112, [R2+0x800] ;  /* 0x000800000270783b */ /* 0x000ee80000004200 */
[----:B------:R-:W3:Y:S04]  /*84a0*/  LDSM.16.MT88.4 R132, [R171+0x800] ;  /* 0x00080000ab84783b */ /* 0x000ee80000004200 */
[----:B------:R-:W3:Y:S04]  /*84b0*/  LDSM.16.MT88.4 R104, [R168+0x800] ;  /* 0x00080000a868783b */ /* 0x000ee80000004200 */
[----:B------:R-:W3:Y:S01]  /*84c0*/  LDSM.16.MT88.4 R100, [R167+0x800] ;  /* 0x00080000a764783b */ /* 0x000ee20000004200 */
[C---:B0-----:R-:W-:Y:S08]  /*84d0*/  HMMA.16816.F32.BF16 R80, R116.reuse, R44, R80 ;  /* 0x0000002c7450723c */ /* 0x041ff00000041850 */
[C---:B-1----:R-:W-:Y:S08]  /*84e0*/  HMMA.16816.F32.BF16 R72, R116.reuse, R40, R72 ;  /* 0x000000287448723c */ /* 0x042ff00000041848 */
[C---:B--2---:R-:W-:Y:S08]  /*84f0*/  HMMA.16816.F32.BF16 R96, R116.reuse, R36, R96 ;  /* 0x000000247460723c */ /* 0x044ff00000041860 */
[-C--:B----4-:R-:W-:Y:S01]  /*8500*/  HMMA.16816.F32.BF16 R116, R116, R32.reuse, R92 ;  /* 0x000000207474723c */ /* 0x090fe2000004185c */
[----:B------:R-:W-:Y:S01]  /*8510*/  IMAD.MOV.U32 R7, RZ, RZ, c[0x0][0x18c] ;  /* 0x00006300ff077624 */ /* 0x000fe200078e00ff */
[----:B------:R-:W-:Y:S06]  /*8520*/  LDSM.16.MT88.4 R92, [R2+0x1000] ;  /* 0x00100000025c783b */ /* 0x000fec0000004200 */
[-C--:B------:R-:W-:Y:S08]  /*8530*/  HMMA.16816.F32.BF16 R128, R88, R32.reuse, R128 ;  /* 0x000000205880723c */ /* 0x080ff00000041880 */
[-C--:B---3--:R-:W-:Y:S08]  /*8540*/  HMMA.16816.F32.BF16 R52, R84, R32.reuse, R52 ;  /* 0x000000205434723c */ /* 0x088ff00000041834 */
[----:B------:R-:W-:Y:S01]  /*8550*/  HMMA.16816.F32.BF16 R76, R48, R32, R76 ;  /* 0x00000020304c723c */ /* 0x000fe2000004184c */
[----:B------:R-:W-:-:S06]  /*8560*/  IMAD.SHL.U32 R7, R7, 0x40, RZ ;  /* 0x0000004007077824 */ /* 0x000fcc00078e00ff */
[----:B------:R-:W-:Y:S02]  /*8570*/  IMAD.MOV.U32 R33, RZ, RZ, R14 ;  /* 0x000000ffff217224 */ /* 0x000fe400078e000e */
[----:B------:R-:W-:Y:S02]  /*8580*/  IMAD.MOV.U32 R32, RZ, RZ, R236 ;  /* 0x000000ffff207224 */ /* 0x000fe400078e00ec */
[----:B------:R-:W-:Y:S01]  /*8590*/  IMAD.MOV.U32 R14, RZ, RZ, R237 ;  /* 0x000000ffff0e7224 */ /* 0x000fe200078e00ed */
[----:B------:R-:W-:Y:S01]  /*85a0*/  HMMA.16816.F32.BF16 R80, R112, R46, R80 ;  /* 0x0000002e7050723c */ /* 0x000fe20000041850 */
[----:B------:R-:W-:-:S07]  /*85b0*/  IMAD.WIDE R32, R7, 0x2, R32 ;  /* 0x0000000207207825 */ /* 0x000fce00078e0220 */
[----:B------:R-:W-:Y:S01]  /*85c0*/  HMMA.16816.F32.BF16 R72, R112, R42, R72 ;  /* 0x0000002a7048723c */ /* 0x000fe20000041848 */
[----:B------:R-:W-:-:S07]  /*85d0*/  IMAD.MOV.U32 R236, RZ, RZ, R32 ;  /* 0x000000ffffec7224 */ /* 0x000fce00078e0020 */
[----:B------:R-:W-:Y:S01]  /*85e0*/  HMMA.16816.F32.BF16 R96, R112, R38, R96 ;  /* 0x000000267060723c */ /* 0x000fe20000041860 */
[----:B------:R-:W-:-:S07]  /*85f0*/  IMAD.MOV.U32 R32, RZ, RZ, R10 ;  /* 0x000000ffff207224 */ /* 0x000fce00078e000a */
[-C--:B------:R-:W-:Y:S01]  /*8600*/  HMMA.16816.F32.BF16 R112, R112, R34.reuse, R116 ;  /* 0x000000227070723c */ /* 0x080fe20000041874 */
[----:B------:R-:W-:Y:S07]  /*8610*/  LDSM.16.M88.4 R116, [R26+0x3800] ;  /* 0x003800001a74783b */ /* 0x000fee0000000200 */
[-C--:B------:R-:W-:Y:S08]  /*8620*/  HMMA.16816.F32.BF16 R128, R132, R34.reuse, R128 ;  /* 0x000000228480723c */ /* 0x080ff00000041880 */
[-C--:B------:R-:W-:Y:S08]  /*8630*/  HMMA.16816.F32.BF16 R52, R104, R34.reuse, R52 ;  /* 0x000000226834723c */ /* 0x080ff00000041834 */
[----:B------:R-:W-:Y:S07]  /*8640*/  HMMA.16816.F32.BF16 R76, R100, R34, R76 ;  /* 0x00000022644c723c */ /* 0x000fee000004184c */
[----:B------:R-:W-:Y:S01]  /*8650*/  IMAD.WIDE R34, R7, 0x2, R14 ;  /* 0x0000000207227825 */ /* 0x000fe200078e020e */
[----:B------:R-:W-:Y:S03]  /*8660*/  HMMA.16816.F32.BF16 R136, R88, R36, R136 ;  /* 0x000000245888723c */ /* 0x000fe60000041888 */
[----:B------:R-:W-:-:S02]  /*8670*/  IMAD.MOV.U32 R14, RZ, RZ, R33 ;  /* 0x000000ffff0e7224 */ /* 0x000fc400078e0021 */
[----:B------:R-:W-:Y:S02]  /*8680*/  IMAD.MOV.U32 R237, RZ, RZ, R34 ;  /* 0x000000ffffed7224 */ /* 0x000fe400078e0022 */
[----:B------:R-:W-:Y:S01]  /*8690*/  IMAD.MOV.U32 R15, RZ, RZ, R35 ;  /* 0x000000ffff0f7224 */ /* 0x000fe200078e0023 */
[----:B------:R-:W-:Y:S01]  /*86a0*/  HMMA.16816.F32.BF16 R124, R84, R44, R124 ;  /* 0x0000002c547c723c */ /* 0x000fe2000004187c */
[----:B------:R-:W-:Y:S02]  /*86b0*/  IMAD.MOV.U32 R33, RZ, RZ, R17 ;  /* 0x000000ffff217224 */ /* 0x000fe400078e0011 */
[----:B------:R-:W-:Y:S02]  /*86c0*/  IMAD.MOV.U32 R34, RZ, RZ, R11 ;  /* 0x000000ffff227224 */ /* 0x000fe400078e000b */
[----:B------:R-:W-:-:S03]  /*86d0*/  IMAD.MOV.U32 R35, RZ, RZ, R18 ;  /* 0x000000ffff237224 */ /* 0x000fc600078e0012 */
[----:B------:R-:W-:Y:S01]  /*86e0*/  HMMA.16816.F32.BF16 R108, R84, R40, R108 ;  /* 0x00000028546c723c */ /* 0x000fe2000004186c */
[----:B------:R-:W-:-:S07]  /*86f0*/  IMAD.WIDE R10, R7, 0x2, R32 ;  /* 0x00000002070a7825 */ /* 0x000fce00078e0220 */
[-C--:B------:R-:W-:Y:S01]  /*8700*/  HMMA.16816.F32.BF16 R56, R84, R36.reuse, R56 ;  /* 0x000000245438723c */ /* 0x080fe20000041838 */
[----:B------:R-:W-:Y:S07]  /*8710*/  LDSM.16.M88.4 R84, [R26+0x2000] ;  /* 0x002000001a54783b */ /* 0x000fee0000000200 */
[----:B------:R-:W-:Y:S07]  /*8720*/  HMMA.16816.F32.BF16 R68, R48, R36, R68 ;  /* 0x000000243044723c */ /* 0x000fee0000041844 */
[----:B------:R-:W-:Y:S01]  /*8730*/  IMAD.MOV.U32 R37, RZ, RZ, R19 ;  /* 0x000000ffff257224 */ /* 0x000fe200078e0013 */
[----:B------:R-:W-:Y:S01]  /*8740*/  HMMA.16816.F32.BF16 R120, R88, R44, R120 ;  /* 0x0000002c5878723c */ /* 0x000fe20000041878 */
[----:B------:R-:W-:-:S02]  /*8750*/  IMAD.WIDE R18, R7, 0x2, R34 ;  /* 0x0000000207127825 */ /* 0x000fc400078e0222 */
[----:B------:R-:W0:Y:S05]  /*8760*/  LDSM.16.MT88.4 R32, [R168+0x1000] ;  /* 0x00100000a820783b */ /* 0x000e2a0000004200 */
[----:B------:R-:W-:Y:S01]  /*8770*/  HMMA.16816.F32.BF16 R140, R88, R40, R140 ;  /* 0x00000028588c723c */ /* 0x000fe2000004188c */
[----:B------:R-:W-:Y:S01]  /*8780*/  LDSM.16.M88.4 R88, [R26+0x3000] ;  /* 0x003000001a58783b */ /* 0x000fe20000000200 */
[----:B------:R-:W-:-:S06]  /*8790*/  IMAD.MOV.U32 R36, RZ, RZ, R238 ;  /* 0x000000ffff247224 */ /* 0x000fcc00078e00ee */
[C---:B------:R-:W-:Y:S08]  /*87a0*/  HMMA.16816.F32.BF16 R60, R48.reuse, R44, R60 ;  /* 0x0000002c303c723c */ /* 0x040ff0000004183c */
[----:B------:R-:W-:Y:S01]  /*87b0*/  HMMA.16816.F32.BF16 R64, R48, R40, R64 ;  /* 0x000000283040723c */ /* 0x000fe20000041840 */
[----:B------:R-:W1:Y:S01]  /*87c0*/  LDSM.16.M88.4 R48, [R26+0x2800] ;  /* 0x002800001a30783b */ /* 0x000e620000000200 */
[----:B------:R-:W-:-:S04]  /*87d0*/  IMAD.WIDE R36, R7, 0x2, R36 ;  /* 0x0000000207247825 */ /* 0x000fc800078e0224 */
[----:B------:R-:W-:Y:S02]  /*87e0*/  IMAD.MOV.U32 R17, RZ, RZ, R11 ;  /* 0x000000ffff117224 */ /* 0x000fe400078e000b */
[----:B------:R-:W-:Y:S02]  /*87f0*/  IMAD.MOV.U32 R11, RZ, RZ, R18 ;  /* 0x000000ffff0b7224 */ /* 0x000fe400078e0012 */
[----:B------:R-:W-:Y:S02]  /*8800*/  IMAD.MOV.U32 R18, RZ, RZ, R19 ;  /* 0x000000ffff127224 */ /* 0x000fe400078e0013 */
[----:B------:R-:W-:Y:S02]  /*8810*/  IMAD.MOV.U32 R238, RZ, RZ, R36 ;  /* 0x000000ffffee7224 */ /* 0x000fe400078e0024 */
[----:B------:R-:W-:Y:S02]  /*8820*/  IMAD.MOV.U32 R19, RZ, RZ, R37 ;  /* 0x000000ffff137224 */ /* 0x000fe400078e0025 */
[----:B------:R-:W-:-:S02]  /*8830*/  IMAD.MOV.U32 R36, RZ, RZ, R12 ;  /* 0x000000ffff247224 */ /* 0x000fc400078e000c */
[----:B------:R-:W-:Y:S01]  /*8840*/  IMAD.MOV.U32 R37, RZ, RZ, R20 ;  /* 0x000000ffff257224 */ /* 0x000fe200078e0014 */
[----:B------:R-:W-:Y:S08]  /*8850*/  HMMA.16816.F32.BF16 R136, R132, R38, R136 ;  /* 0x000000268488723c */ /* 0x000ff00000041888 */
[C---:B------:R-:W-:Y:S08]  /*8860*/  HMMA.16816.F32.BF16 R124, R104.reuse, R46, R124 ;  /* 0x0000002e687c723c */ /* 0x040ff0000004187c */
[C---:B------:R-:W-:Y:S08]  /*8870*/  HMMA.16816.F32.BF16 R108, R104.reuse, R42, R108 ;  /* 0x0000002a686c723c */ /* 0x040ff0000004186c */
[-C--:B------:R-:W-:Y:S08]  /*8880*/  HMMA.16816.F32.BF16 R56, R104, R38.reuse, R56 ;  /* 0x000000266838723c */ /* 0x080ff00000041838 */
[----:B------:R-:W-:Y:S07]  /*8890*/  HMMA.16816.F32.BF16 R68, R100, R38, R68 ;  /* 0x000000266444723c */ /* 0x000fee0000041844 */
[----:B------:R-:W-:-:S02]  /*88a0*/  IMAD.MOV.U32 R38, RZ, RZ, R13 ;  /* 0x000000ffff267224 */ /* 0x000fc400078e000d */
[----:B------:R-:W-:-:S04]  /*88b0*/  IMAD.WIDE R12, R7, 0x2, R36 ;  /* 0x00000002070c7825 */ /* 0x000fc800078e0224 */
[----:B------:R-:W-:Y:S02]  /*88c0*/  IMAD.MOV.U32 R36, RZ, RZ, R239 ;  /* 0x000000ffff247224 */ /* 0x000fe400078e00ef */
[----:B------:R-:W-:-:S04]  /*88d0*/  IMAD.MOV.U32 R37, RZ, RZ, R22 ;  /* 0x000000ffff257224 */ /* 0x000fc800078e0016 */
[----:B------:R-:W-:-:S04]  /*88e0*/  IMAD.WIDE R36, R7, 0x2, R36 ;  /* 0x0000000207247825 */ /* 0x000fc800078e0224 */
[----:B------:R-:W-:Y:S02]  /*88f0*/  IMAD.MOV.U32 R239, RZ, RZ, R36 ;  /* 0x000000ffffef7224 */ /* 0x000fe400078e0024 */
[----:B------:R-:W-:Y:S02]  /*8900*/  IMAD.MOV.U32 R22, RZ, RZ, R37 ;  /* 0x000000ffff167224 */ /* 0x000fe400078e0025 */
[----:B------:R-:W-:Y:S02]  /*8910*/  IMAD.MOV.U32 R36, RZ, RZ, R240 ;  /* 0x000000ffff247224 */ /* 0x000fe400078e00f0 */
[----:B------:R-:W-:Y:S02]  /*8920*/  IMAD.MOV.U32 R37, RZ, RZ, R24 ;  /* 0x000000ffff257224 */ /* 0x000fe400078e0018 */
[----:B------:R-:W-:Y:S02]  /*8930*/  IMAD.MOV.U32 R40, RZ, RZ, R241 ;  /* 0x000000ffff287224 */ /* 0x000fe400078e00f1 */
[----:B------:R-:W-:-:S02]  /*8940*/  IMAD.MOV.U32 R41, RZ, RZ, R25 ;  /* 0x000000ffff297224 */ /* 0x000fc400078e0019 */
[C---:B------:R-:W-:Y:S01]  /*8950*/  IMAD.WIDE R24, R7.reuse, 0x2, R36 ;  /* 0x0000000207187825 */ /* 0x040fe200078e0224 */
[----:B------:R-:W-:Y:S03]  /*8960*/  HMMA.16816.F32.BF16 R140, R132, R42, R140 ;  /* 0x0000002a848c723c */ /* 0x000fe6000004188c */
[----:B------:R-:W-:-:S04]  /*8970*/  IMAD.WIDE R36, R7, 0x2, R40 ;  /* 0x0000000207247825 */ /* 0x000fc800078e0228 */
[----:B------:R-:W-:Y:S02]  /*8980*/  IMAD.MOV.U32 R40, RZ, RZ, R30 ;  /* 0x000000ffff287224 */ /* 0x000fe400078e001e */
[----:B------:R-:W-:Y:S01]  /*8990*/  IMAD.MOV.U32 R41, RZ, RZ, R27 ;  /* 0x000000ffff297224 */ /* 0x000fe200078e001b */
[----:B------:R-:W-:Y:S07]  /*89a0*/  HMMA.16816.F32.BF16 R64, R100, R42, R64 ;  /* 0x0000002a6440723c */ /* 0x000fee0000041840 */
[----:B------:R-:W-:-:S02]  /*89b0*/  IMAD.MOV.U32 R43, RZ, RZ, R31 ;  /* 0x000000ffff2b7224 */ /* 0x000fc400078e001f */
[C---:B------:R-:W-:Y:S01]  /*89c0*/  IMAD.WIDE R30, R7.reuse, 0x2, R40 ;  /* 0x00000002071e7825 */ /* 0x040fe200078e0228 */
[C---:B0-----:R-:W-:Y:S03]  /*89d0*/  HMMA.16816.F32.BF16 R124, R32.reuse, R84, R124 ;  /* 0x00000054207c723c */ /* 0x041fe6000004187c */
[----:B------:R-:W-:Y:S02]  /*89e0*/  IMAD.MOV.U32 R40, RZ, RZ, R157 ;  /* 0x000000ffff287224 */ /* 0x000fe400078e009d */
[----:B------:R-:W-:Y:S01]  /*89f0*/  IMAD.MOV.U32 R41, RZ, RZ, R242 ;  /* 0x000000ffff297224 */ /* 0x000fe200078e00f2 */
[----:B------:R-:W2:Y:S02]  /*8a00*/  LDL.LU R157, [R1+0x1a4] ;  /* 0x0001a400019d7983 */ /* 0x000ea40000300800 */
[----:B-1----:R-:W-:Y:S01]  /*8a10*/  HMMA.16816.F32.BF16 R108, R32, R48, R108 ;  /* 0x00000030206c723c */ /* 0x002fe2000004186c */
[----:B------:R-:W-:-:S07]  /*8a20*/  IMAD.WIDE R40, R7, 0x2, R40 ;  /* 0x0000000207287825 */ /* 0x000fce00078e0228 */
[C---:B------:R-:W-:Y:S08]  /*8a30*/  HMMA.16816.F32.BF16 R56, R32.reuse, R88, R56 ;  /* 0x000000582038723c */ /* 0x040ff00000041838 */
[----:B------:R-:W-:Y:S07]  /*8a40*/  HMMA.16816.F32.BF16 R52, R32, R116, R52 ;  /* 0x000000742034723c */ /* 0x000fee0000041834 */
[----:B------:R-:W-:-:S02]  /*8a50*/  IMAD.MOV.U32 R32, RZ, RZ, R158 ;  /* 0x000000ffff207224 */ /* 0x000fc400078e009e */
[----:B------:R-:W-:Y:S01]  /*8a60*/  IMAD.MOV.U32 R33, RZ, RZ, R245 ;  /* 0x000000ffff217224 */ /* 0x000fe200078e00f5 */
[----:B------:R-:W-:Y:S03]  /*8a70*/  STL [R1+0x40], R40 ;  /* 0x0000402801007387 */ /* 0x000fe60000100800 */
[----:B------:R-:W-:Y:S01]  /*8a80*/  IMAD.WIDE R32, R7, 0x2, R32 ;  /* 0x0000000207207825 */ /* 0x000fe200078e0220 */
[----:B------:R-:W3:Y:S03]  /*8a90*/  LDL.LU R158, [R1+0x1a0] ;  /* 0x0001a000019e7983 */ /* 0x000ee60000300800 */
[----:B------:R-:W-:Y:S01]  /*8aa0*/  IMAD.MOV.U32 R245, RZ, RZ, R33 ;  /* 0x000000fffff57224 */ /* 0x000fe200078e0021 */
[----:B------:R0:W-:Y:S02]  /*8ab0*/  STL [R1+0x44], R32 ;  /* 0x0000442001007387 */ /* 0x0001e40000100800 */
[----:B0-----:R-:W-:-:S02]  /*8ac0*/  IMAD.MOV.U32 R32, RZ, RZ, R251 ;  /* 0x000000ffff207224 */ /* 0x001fc400078e00fb */
[----:B------:R-:W-:Y:S01]  /*8ad0*/  IMAD.MOV.U32 R33, RZ, RZ, R246 ;  /* 0x000000ffff217224 */ /* 0x000fe200078e00f6 */
[----:B------:R-:W4:Y:S03]  /*8ae0*/  LDL.LU R251, [R1+0x19c] ;  /* 0x00019c0001fb7983 */ /* 0x000f260000300800 */
[----:B------:R-:W-:-:S05]  /*8af0*/  IMAD.WIDE R32, R7, 0x2, R32 ;  /* 0x0000000207207825 */ /* 0x000fca00078e0220 */
[----:B------:R0:W-:Y:S04]  /*8b00*/  STL [R1+0x48], R32 ;  /* 0x0000482001007387 */ /* 0x0001e80000100800 */
[----:B------:R-:W2:Y:S01]  /*8b10*/  LDL.LU R189, [R1+0x50] ;  /* 0x0000500001bd7983 */ /* 0x000ea20000300800 */
        /* <DEDUP_REMOVED lines=8> */
[----:B------:R-:W-:Y:S02]  /*8ba0*/  IMAD.MOV.U32 R42, RZ, RZ, R144 ;  /* 0x000000ffff2a7224 */ /* 0x000fe400078e0090 */
[----:B------:R-:W-:Y:S02]  /*8bb0*/  IMAD.MOV.U32 R40, RZ, RZ, R148 ;  /* 0x000000ffff287224 */ /* 0x000fe400078e0094 */
[----:B------:R-:W-:Y:S02]  /*8bc0*/  IMAD.MOV.U32 R41, RZ, RZ, R147 ;  /* 0x000000ffff297224 */ /* 0x000fe400078e0093 */
[----:B------:R-:W-:-:S04]  /*8bd0*/  IMAD.WIDE R38, R7, 0x2, R38 ;  /* 0x0000000207267825 */ /* 0x000fc800078e0226 */
[----:B------:R-:W-:-:S04]  /*8be0*/  IMAD.WIDE R42, R7, 0x2, R42 ;  /* 0x00000002072a7825 */ /* 0x000fc800078e022a */
        /* <DEDUP_REMOVED lines=10> */
[----:B------:R-:W-:Y:S02]  /*8c90*/  IMAD.MOV.U32 R241, RZ, RZ, R36 ;  /* 0x000000fffff17224 */ /* 0x000fe400078e0024 */
[----:B------:R-:W-:Y:S02]  /*8ca0*/  IMAD.MOV.U32 R25, RZ, RZ, R37 ;  /* 0x000000ffff197224 */ /* 0x000fe400078e0025 */
[----:B------:R-:W-:Y:S01]  /*8cb0*/  IMAD.MOV.U32 R42, RZ, RZ, R146 ;  /* 0x000000ffff2a7224 */ /* 0x000fe200078e0092 */
[----:B------:R-:W1:Y:S01]  /*8cc0*/  LDSM.16.MT88.4 R36, [R167+0x1000] ;  /* 0x00100000a724783b */ /* 0x000e620000004200 */
[----:B------:R-:W-:-:S02]  /*8cd0*/  IMAD.MOV.U32 R43, RZ, RZ, R145 ;  /* 0x000000ffff2b7224 */ /* 0x000fc400078e0091 */
[----:B------:R-:W-:Y:S02]  /*8ce0*/  IMAD.MOV.U32 R40, RZ, RZ, R244 ;  /* 0x000000ffff287224 */ /* 0x000fe400078e00f4 */
[----:B------:R-:W-:Y:S02]  /*8cf0*/  IMAD.MOV.U32 R41, RZ, RZ, R152 ;  /* 0x000000ffff297224 */ /* 0x000fe400078e0098 */
[----:B------:R-:W-:-:S04]  /*8d00*/  IMAD.WIDE R42, R7, 0x2, R42 ;  /* 0x00000002072a7825 */ /* 0x000fc800078e022a */
[----:B------:R-:W-:-:S04]  /*8d10*/  IMAD.WIDE R40, R7, 0x2, R40 ;  /* 0x0000000207287825 */ /* 0x000fc800078e0228 */
[----:B------:R-:W-:Y:S02]  /*8d20*/  IMAD.MOV.U32 R146, RZ, RZ, R42 ;  /* 0x000000ffff927224 */ /* 0x000fe400078e002a */
[----:B------:R-:W-:Y:S02]  /*8d30*/  IMAD.MOV.U32 R145, RZ, RZ, R43 ;  /* 0x000000ffff917224 */ /* 0x000fe400078e002b */
[----:B------:R-:W-:Y:S02]  /*8d40*/  IMAD.MOV.U32 R244, RZ, RZ, R40 ;  /* 0x000000fffff47224 */ /* 0x000fe400078e0028 */
[----:B------:R-:W-:Y:S02]  /*8d50*/  IMAD.MOV.U32 R152, RZ, RZ, R41 ;  /* 0x000000ffff987224 */ /* 0x000fe400078e0029 */
[----:B------:R-:W1:Y:S01]  /*8d60*/  LDSM.16.MT88.4 R40, [R2+0x1800] ;  /* 0x001800000228783b */ /* 0x000e620000004200 */
[----:B------:R-:W-:Y:S08]  /*8d70*/  HMMA.16816.F32.BF16 R60, R100, R46, R60 ;  /* 0x0000002e643c723c */ /* 0x000ff0000004183c */
[C---:B------:R-:W-:Y:S08]  /*8d80*/  HMMA.16816.F32.BF16 R80, R92.reuse, R84, R80 ;  /* 0x000000545c50723c */ /* 0x040ff00000041850 */
[C---:B------:R-:W-:Y:S08]  /*8d90*/  HMMA.16816.F32.BF16 R72, R92.reuse, R48, R72 ;  /* 0x000000305c48723c */ /* 0x040ff00000041848 */
[C---:B------:R-:W-:Y:S08]  /*8da0*/  HMMA.16816.F32.BF16 R96, R92.reuse, R88, R96 ;  /* 0x000000585c60723c */ /* 0x040ff00000041860 */
[----:B------:R-:W-:Y:S01]  /*8db0*/  HMMA.16816.F32.BF16 R92, R92, R116, R112 ;  /* 0x000000745c5c723c */ /* 0x000fe20000041870 */
[----:B------:R-:W-:-:S02]  /*8dc0*/  IMAD.MOV.U32 R246, RZ, RZ, R33 ;  /* 0x000000fffff67224 */ /* 0x000fc400078e0021 */
[----:B0-----:R-:W-:Y:S02]  /*8dd0*/  IMAD.MOV.U32 R32, RZ, RZ, R206 ;  /* 0x000000ffff207224 */ /* 0x001fe400078e00ce */
[----:B------:R-:W-:Y:S01]  /*8de0*/  IMAD.MOV.U32 R33, RZ, RZ, R248 ;  /* 0x000000ffff217224 */ /* 0x000fe200078e00f8 */
[----:B------:R-:W3:Y:S02]  /*8df0*/  LDL.LU R206, [R1+0x198] ;  /* 0x0001980001ce7983 */ /* 0x000ee40000300800 */
[----:B-1----:R-:W-:Y:S01]  /*8e00*/  HMMA.16816.F32.BF16 R60, R36, R84, R60 ;  /* 0x00000054243c723c */ /* 0x002fe2000004183c */
[----:B------:R-:W-:-:S07]  /*8e10*/  IMAD.WIDE R32, R7, 0x2, R32 ;  /* 0x0000000207207825 */ /* 0x000fce00078e0220 */
[C---:B------:R-:W-:Y:S08]  /*8e20*/  HMMA.16816.F32.BF16 R64, R36.reuse, R48, R64 ;  /* 0x000000302440723c */ /* 0x040ff00000041840 */
[C---:B------:R-:W-:Y:S08]  /*8e30*/  HMMA.16816.F32.BF16 R68, R36.reuse, R88, R68 ;  /* 0x000000582444723c */ /* 0x040ff00000041844 */
[----:B------:R-:W-:Y:S01]  /*8e40*/  HMMA.16816.F32.BF16 R76, R36, R116, R76 ;  /* 0x00000074244c723c */ /* 0x000fe2000004184c */
[----:B------:R-:W-:Y:S07]  /*8e50*/  STL [R1+0x4c], R32 ;  /* 0x00004c2001007387 */ /* 0x000fee0000100800 */
[C---:B------:R-:W-:Y:S08]  /*8e60*/  HMMA.16816.F32.BF16 R80, R40.reuse, R86, R80 ;  /* 0x000000562850723c */ /* 0x040ff00000041850 */
[C---:B------:R-:W-:Y:S08]  /*8e70*/  HMMA.16816.F32.BF16 R72, R40.reuse, R50, R72 ;  /* 0x000000322848723c */ /* 0x040ff00000041848 */
[C---:B------:R-:W-:Y:S08]  /*8e80*/  HMMA.16816.F32.BF16 R96, R40.reuse, R90, R96 ;  /* 0x0000005a2860723c */ /* 0x040ff00000041860 */
[----:B------:R-:W-:Y:S07]  /*8e90*/  HMMA.16816.F32.BF16 R92, R40, R118, R92 ;  /* 0x00000076285c723c */ /* 0x000fee000004185c */
[----:B------:R-:W-:-:S02]  /*8ea0*/  IMAD.MOV.U32 R40, RZ, RZ, R207 ;  /* 0x000000ffff287224 */ /* 0x000fc400078e00cf */
[----:B----4-:R-:W-:Y:S02]  /*8eb0*/  IMAD.MOV.U32 R37, RZ, RZ, R251 ;  /* 0x000000ffff257224 */ /* 0x010fe400078e00fb */
[----:B--2---:R-:W-:-:S04]  /*8ec0*/  IMAD.MOV.U32 R36, RZ, RZ, R189 ;  /* 0x000000ffff247224 */ /* 0x004fc800078e00bd */
[----:B------:R-:W-:-:S05]  /*8ed0*/  IMAD.WIDE R36, R7, 0x2, R36 ;  /* 0x0000000207247825 */ /* 0x000fca00078e0224 */
[----:B------:R0:W-:Y:S04]  /*8ee0*/  STL [R1+0x50], R36 ;  /* 0x0000502401007387 */ /* 0x0001e80000100800 */
[----:B------:R-:W2:Y:S01]  /*8ef0*/  LDL.LU R207, [R1+0x194] ;  /* 0x0001940001cf7983 */ /* 0x000ea20000300800 */
[----:B------:R-:W-:Y:S02]  /*8f00*/  IMAD.MOV.U32 R44, RZ, RZ, R243 ;  /* 0x000000ffff2c7224 */ /* 0x000fe400078e00f3 */
[----:B------:R-:W-:-:S04]  /*8f10*/  IMAD.MOV.U32 R45, RZ, RZ, R149 ;  /* 0x000000ffff2d7224 */ /* 0x000fc800078e0095 */
[----:B------:R-:W-:-:S04]  /*8f20*/  IMAD.WIDE R44, R7, 0x2, R44 ;  /* 0x00000002072c7825 */ /* 0x000fc800078e022c */
[----:B------:R-:W-:Y:S02]  /*8f30*/  IMAD.MOV.U32 R243, RZ, RZ, R44 ;  /* 0x000000fffff37224 */ /* 0x000fe400078e002c */
[----:B------:R-:W-:Y:S02]  /*8f40*/  IMAD.MOV.U32 R149, RZ, RZ, R45 ;  /* 0x000000ffff957224 */ /* 0x000fe400078e002d */
        /* <DEDUP_REMOVED lines=30> */
[----:B0-----:R-:W-:Y:S02]  /*9130*/  IMAD.MOV.U32 R36, RZ, RZ, R197 ;  /* 0x000000ffff247224 */ /* 0x001fe400078e00c5 */
        /* <DEDUP_REMOVED lines=12> */
[----:B------:R-:W-:Y:S01]  /*9200*/  IMAD.WIDE R44, R7, 0x2, R44 ;  /* 0x00000002072c7825 */ /* 0x000fe200078e022c */
[----:B------:R-:W0:Y:S03]  /*9210*/  LDSM.16.MT88.4 R36, [R168+0x1800] ;  /* 0x00180000a824783b */ /* 0x000e260000004200 */
[----:B------:R-:W-:Y:S02]  /*9220*/  IMAD.MOV.U32 R41, RZ, RZ, R203 ;  /* 0x000000ffff297224 */ /* 0x000fe400078e00cb */
[----:B------:R-:W-:-:S02]  /*9230*/  IMAD.MOV.U32 R42, RZ, RZ, R202 ;  /* 0x000000ffff2a7224 */ /* 0x000fc400078e00ca */
[----:B------:R-:W-:Y:S02]  /*9240*/  IMAD.MOV.U32 R43, RZ, RZ, R201 ;  /* 0x000000ffff2b7224 */ /* 0x000fe400078e00c9 */
[----:B------:R-:W-:-:S04]  /*9250*/  IMAD.WIDE R40, R7, 0x2, R40 ;  /* 0x0000000207287825 */ /* 0x000fc800078e0228 */
[----:B------:R-:W-:Y:S02]  /*9260*/  IMAD.MOV.U32 R200, RZ, RZ, R44 ;  /* 0x000000ffffc87224 */ /* 0x000fe400078e002c */
[----:B------:R-:W-:Y:S02]  /*9270*/  IMAD.MOV.U32 R199, RZ, RZ, R45 ;  /* 0x000000ffffc77224 */ /* 0x000fe400078e002d */
[----:B------:R-:W-:-:S04]  /*9280*/  IMAD.WIDE R42, R7, 0x2, R42 ;  /* 0x00000002072a7825 */ /* 0x000fc800078e022a */
[----:B------:R-:W-:Y:S02]  /*9290*/  IMAD.MOV.U32 R44, RZ, RZ, R205 ;  /* 0x000000ffff2c7224 */ /* 0x000fe400078e00cd */
[----:B------:R-:W-:Y:S01]  /*92a0*/  IMAD.MOV.U32 R45, RZ, RZ, R204 ;  /* 0x000000ffff2d7224 */ /* 0x000fe200078e00cc */
[----:B------:R1:W-:Y:S01]  /*92b0*/  STL [R1], R40 ;  /* 0x0000002801007387 */ /* 0x0003e20000100800 */
[----:B------:R-:W-:Y:S02]  /*92c0*/  IMAD.MOV.U32 R202, RZ, RZ, R42 ;  /* 0x000000ffffca7224 */ /* 0x000fe400078e002a */
[----:B------:R-:W-:Y:S02]  /*92d0*/  IMAD.MOV.U32 R201, RZ, RZ, R43 ;  /* 0x000000ffffc97224 */ /* 0x000fe400078e002b */
[----:B------:R-:W-:Y:S02]  /*92e0*/  IMAD.MOV.U32 R203, RZ, RZ, R41 ;  /* 0x000000ffffcb7224 */ /* 0x000fe400078e0029 */
[----:B------:R-:W-:-:S04]  /*92f0*/  IMAD.WIDE R44, R7, 0x2, R44 ;  /* 0x00000002072c7825 */ /* 0x000fc800078e022c */
[----:B---3--:R-:W-:Y:S02]  /*9300*/  IMAD.MOV.U32 R43, RZ, RZ, R206 ;  /* 0x000000ffff2b7224 */ /* 0x008fe400078e00ce */
[----:B-1----:R-:W-:Y:S02]  /*9310*/  IMAD.MOV.U32 R40, RZ, RZ, R188 ;  /* 0x000000ffff287224 */ /* 0x002fe400078e00bc */
[----:B------:R-:W-:Y:S02]  /*9320*/  IMAD.MOV.U32 R41, RZ, RZ, R208 ;  /* 0x000000ffff297224 */ /* 0x000fe400078e00d0 */
[----:B------:R-:W-:Y:S02]  /*9330*/  IMAD.MOV.U32 R205, RZ, RZ, R44 ;  /* 0x000000ffffcd7224 */ /* 0x000fe400078e002c */
[----:B------:R-:W-:Y:S02]  /*9340*/  IMAD.MOV.U32 R204, RZ, RZ, R45 ;  /* 0x000000ffffcc7224 */ /* 0x000fe400078e002d */
[----:B------:R-:W-:-:S04]  /*9350*/  IMAD.WIDE R40, R7, 0x2, R40 ;  /* 0x0000000207287825 */ /* 0x000fc800078e0228 */
[----:B------:R-:W-:Y:S02]  /*9360*/  IMAD.MOV.U32 R44, RZ, RZ, R210 ;  /* 0x000000ffff2c7224 */ /* 0x000fe400078e00d2 */
[----:B------:R-:W-:Y:S01]  /*9370*/  IMAD.MOV.U32 R45, RZ, RZ, R209 ;  /* 0x000000ffff2d7224 */ /* 0x000fe200078e00d1 */
[----:B------:R1:W-:Y:S01]  /*9380*/  STL [R1+0x4], R40 ;  /* 0x0000042801007387 */ /* 0x0003e20000100800 */
[----:B------:R-:W-:Y:S02]  /*9390*/  IMAD.MOV.U32 R208, RZ, RZ, R41 ;  /* 0x000000ffffd07224 */ /* 0x000fe400078e0029 */
[----:B------:R-:W-:-:S04]  /*93a0*/  IMAD.WIDE R44, R7, 0x2, R44 ;  /* 0x00000002072c7825 */ /* 0x000fc800078e022c */
[----:B------:R-:W-:Y:S02]  /*93b0*/  IMAD.MOV.U32 R210, RZ, RZ, R44 ;  /* 0x000000ffffd27224 */ /* 0x000fe400078e002c */
[----:B------:R-:W-:Y:S02]  /*93c0*/  IMAD.MOV.U32 R209, RZ, RZ, R45 ;  /* 0x000000ffffd17224 */ /* 0x000fe400078e002d */
[----:B-1----:R-:W-:Y:S02]  /*93d0*/  IMAD.MOV.U32 R40, RZ, RZ, R217 ;  /* 0x000000ffff287224 */ /* 0x002fe400078e00d9 */
[----:B------:R-:W-:Y:S01]  /*93e0*/  IMAD.MOV.U32 R41, RZ, RZ, R212 ;  /* 0x000000ffff297224 */ /* 0x000fe200078e00d4 */
[----:B------:R-:W3:Y:S01]  /*93f0*/  LDL.LU R217, [R1+0x190] ;  /* 0x0001900001d97983 */ /* 0x000ee20000300800 */
        /* <DEDUP_REMOVED lines=8> */
[----:B------:R-:W-:-:S04]  /*9480*/  IMAD.MOV.U32 R45, RZ, RZ, R221 ;  /* 0x000000ffff2d7224 */ /* 0x000fc800078e00dd */
[----:B------:R-:W-:Y:S01]  /*9490*/  IMAD.WIDE R44, R7, 0x2, R44 ;  /* 0x00000002072c7825 */ /* 0x000fe200078e022c */
[C---:B0-----:R-:W-:Y:S08]  /*94a0*/  HMMA.16816.F32.BF16 R124, R36.reuse, R86, R124 ;  /* 0x00000056247c723c */ /* 0x041ff0000004187c */
[C---:B------:R-:W-:Y:S08]  /*94b0*/  HMMA.16816.F32.BF16 R108, R36.reuse, R50, R108 ;  /* 0x00000032246c723c */ /* 0x040ff0000004186c */
[C---:B------:R-:W-:Y:S08]  /*94c0*/  HMMA.16816.F32.BF16 R56, R36.reuse, R90, R56 ;  /* 0x0000005a2438723c */ /* 0x040ff00000041838 */
[----:B------:R-:W-:Y:S07]  /*94d0*/  HMMA.16816.F32.BF16 R52, R36, R118, R52 ;  /* 0x000000762434723c */ /* 0x000fee0000041834 */
[----:B------:R-:W-:-:S02]  /*94e0*/  IMAD.MOV.U32 R37, RZ, RZ, R8 ;  /* 0x000000ffff257224 */ /* 0x000fc400078e0008 */
[----:B--2---:R-:W-:-:S04]  /*94f0*/  IMAD.MOV.U32 R42, RZ, RZ, R207 ;  /* 0x000000ffff2a7224 */ /* 0x004fc800078e00cf */
[----:B------:R-:W-:-:S04]  /*9500*/  IMAD.WIDE R42, R7, 0x2, R42 ;  /* 0x00000002072a7825 */ /* 0x000fc800078e022a */
[----:B------:R-:W-:Y:S02]  /*9510*/  IMAD.MOV.U32 R207, RZ, RZ, R42 ;  /* 0x000000ffffcf7224 */ /* 0x000fe400078e002a */
[----:B------:R-:W-:Y:S02]  /*9520*/  IMAD.MOV.U32 R206, RZ, RZ, R43 ;  /* 0x000000ffffce7224 */ /* 0x000fe400078e002b */
[----:B------:R-:W-:Y:S02]  /*9530*/  IMAD.MOV.U32 R42, RZ, RZ, R187 ;  /* 0x000000ffff2a7224 */ /* 0x000fe400078e00bb */
[----:B------:R-:W-:-:S04]  /*9540*/  IMAD.MOV.U32 R43, RZ, RZ, R211 ;  /* 0x000000ffff2b7224 */ /* 0x000fc800078e00d3 */
[----:B------:R-:W-:-:S05]  /*9550*/  IMAD.WIDE R42, R7, 0x2, R42 ;  /* 0x00000002072a7825 */ /* 0x000fca00078e022a */
[----:B------:R-:W-:Y:S04]  /*9560*/  STL [R1+0x8], R42 ;  /* 0x0000082a01007387 */ /* 0x000fe80000100800 */
[----:B------:R0:W-:Y:S02]  /*9570*/  STL [R1+0xc], R40 ;  /* 0x00000c2801007387 */ /* 0x0001e40000100800 */
[----:B0-----:R-:W-:Y:S02]  /*9580*/  IMAD.MOV.U32 R40, RZ, RZ, R29 ;  /* 0x000000ffff287224 */ /* 0x001fe400078e001d */
[----:B------:R-:W-:Y:S02]  /*9590*/  IMAD.MOV.U32 R41, RZ, RZ, R218 ;  /* 0x000000ffff297224 */ /* 0x000fe400078e00da */
[----:B------:R-:W2:Y:S02]  /*95a0*/  LDL.LU R218, [R1+0x18c] ;  /* 0x00018c0001da7983 */ /* 0x000ea40000300800 */
[----:B------:R-:W-:-:S02]  /*95b0*/  IMAD.WIDE R40, R7, 0x2, R40 ;  /* 0x0000000207287825 */ /* 0x000fc400078e0228 */
[----:B------:R-:W4:Y:S04]  /*95c0*/  LDL.LU R29, [R1+0x188] ;  /* 0x00018800011d7983 */ /* 0x000f280000300800 */
[----:B------:R-:W-:Y:S04]  /*95d0*/  STL [R1+0x54], R40 ;  /* 0x0000542801007387 */ /* 0x000fe80000100800 */
[----:B------:R-:W-:Y:S04]  /*95e0*/  STL [R1+0x10], R41 ;  /* 0x0000102901007387 */ /* 0x000fe80000100800 */
[----:B------:R-:W-:Y:S04]  /*95f0*/  STL [R1+0x14], R44 ;  /* 0x0000142c01007387 */ /* 0x000fe80000100800 */
[----:B------:R-:W2:Y:S01]  /*9600*/  LDL.LU R8, [R1+0x184] ;  /* 0x0001840001087983 */ /* 0x000ea20000300800 */
[----:B------:R-:W-:-:S02]  /*9610*/  IMAD.MOV.U32 R34, RZ, RZ, R151 ;  /* 0x000000ffff227224 */ /* 0x000fc400078e0097 */
[----:B------:R-:W-:-:S04]  /*9620*/  IMAD.MOV.U32 R35, RZ, RZ, R150 ;  /* 0x000000ffff237224 */ /* 0x000fc800078e0096 */
[----:B------:R-:W-:-:S04]  /*9630*/  IMAD.WIDE R34, R7, 0x2, R34 ;  /* 0x0000000207227825 */ /* 0x000fc800078e0222 */
[----:B------:R-:W-:Y:S02]  /*9640*/  IMAD.MOV.U32 R151, RZ, RZ, R34 ;  /* 0x000000ffff977224 */ /* 0x000fe400078e0022 */
[----:B------:R-:W-:Y:S02]  /*9650*/  IMAD.MOV.U32 R150, RZ, RZ, R35 ;  /* 0x000000ffff967224 */ /* 0x000fe400078e0023 */
[----:B------:R-:W-:Y:S02]  /*9660*/  IMAD.MOV.U32 R34, RZ, RZ, R156 ;  /* 0x000000ffff227224 */ /* 0x000fe400078e009c */
[----:B------:R-:W-:Y:S01]  /*9670*/  IMAD.MOV.U32 R35, RZ, RZ, R155 ;  /* 0x000000ffff237224 */ /* 0x000fe200078e009b */
[----:B------:R-:W-:Y:S01]  /*9680*/  HMMA.16816.F32.BF16 R120, R132, R46, R120 ;  /* 0x0000002e8478723c */ /* 0x000fe20000041878 */
[----:B------:R-:W0:Y:S02]  /*9690*/  LDSM.16.MT88.4 R132, [R171+0x1000] ;  /* 0x00100000ab84783b */ /* 0x000e240000004200 */
        /* <DEDUP_REMOVED lines=20> */
[----:B0-----:R-:W-:Y:S01]  /*97e0*/  HMMA.16816.F32.BF16 R120, R132, R84, R120 ;  /* 0x000000548478723c */ /* 0x001fe20000041878 */
[----:B------:R-:W-:-:S02]  /*97f0*/  IMAD.MOV.U32 R40, RZ, RZ, R220 ;  /* 0x000000ffff287224 */ /* 0x000fc400078e00dc */
[----:B------:R-:W-:-:S05]  /*9800*/  IMAD.MOV.U32 R41, RZ, RZ, R219 ;  /* 0x000000ffff297224 */ /* 0x000fca00078e00db */
[C---:B------:R-:W-:Y:S08]  /*9810*/  HMMA.16816.F32.BF16 R140, R132.reuse, R48, R140 ;  /* 0x00000030848c723c */ /* 0x040ff0000004188c */
[C---:B------:R-:W-:Y:S08]  /*9820*/  HMMA.16816.F32.BF16 R136, R132.reuse, R88, R136 ;  /* 0x000000588488723c */ /* 0x040ff00000041888 */
[----:B------:R-:W-:Y:S01]  /*9830*/  HMMA.16816.F32.BF16 R128, R132, R116, R128 ;  /* 0x000000748480723c */ /* 0x000fe20000041880 */
[----:B------:R-:W-:-:S04]  /*9840*/  IMAD.WIDE R40, R7, 0x2, R40 ;  /* 0x0000000207287825 */ /* 0x000fc800078e0228 */
[----:B------:R-:W-:Y:S02]  /*9850*/  IMAD.MOV.U32 R220, RZ, RZ, R40 ;  /* 0x000000ffffdc7224 */ /* 0x000fe400078e0028 */
[----:B------:R-:W-:Y:S02]  /*9860*/  IMAD.MOV.U32 R219, RZ, RZ, R41 ;  /* 0x000000ffffdb7224 */ /* 0x000fe400078e0029 */
[----:B------:R-:W-:Y:S02]  /*9870*/  IMAD.MOV.U32 R40, RZ, RZ, R170 ;  /* 0x000000ffff287224 */ /* 0x000fe400078e00aa */
[----:B------:R-:W-:Y:S02]  /*9880*/  IMAD.MOV.U32 R41, RZ, RZ, R223 ;  /* 0x000000ffff297224 */ /* 0x000fe400078e00df */
[----:B------:R-:W-:Y:S02]  /*9890*/  IMAD.MOV.U32 R36, RZ, RZ, R4 ;  /* 0x000000ffff247224 */ /* 0x000fe400078e0004 */
[C---:B------:R-:W-:Y:S01]  /*98a0*/  IMAD.WIDE R40, R7.reuse, 0x2, R40 ;  /* 0x0000000207287825 */ /* 0x040fe200078e0228 */
[----:B------:R-:W3:Y:S03]  /*98b0*/  LDL.LU R4, [R1+0x180] ;  /* 0x0001800001047983 */ /* 0x000ee60000300800 */
[----:B------:R-:W-:Y:S01]  /*98c0*/  IMAD.WIDE R36, R7, 0x2, R36 ;  /* 0x0000000207247825 */ /* 0x000fe200078e0224 */
[----:B------:R0:W-:Y:S01]  /*98d0*/  STL [R1+0x18], R40 ;  /* 0x0000182801007387 */ /* 0x0001e20000100800 */
[----:B-1----:R-:W-:Y:S02]  /*98e0*/  HMMA.16816.F32.BF16 R120, R32, R86, R120 ;  /* 0x000000562078723c */ /* 0x002fe40000041878 */
[----:B------:R-:W-:Y:S01]  /*98f0*/  IMAD.MOV.U32 R223, RZ, RZ, R41 ;  /* 0x000000ffffdf7224 */ /* 0x000fe200078e0029 */
[----:B------:R-:W-:Y:S01]  /*9900*/  STL [R1+0x58], R36 ;  /* 0x0000582401007387 */ /* 0x000fe20000100800 */
[----:B------:R-:W-:-:S03]  /*9910*/  IMAD.MOV.U32 R38, RZ, RZ, R227 ;  /* 0x000000ffff267224 */ /* 0x000fc600078e00e3 */
[----:B------:R-:W-:Y:S01]  /*9920*/  STL [R1+0x1c], R37 ;  /* 0x00001c2501007387 */ /* 0x000fe20000100800 */
[C---:B------:R-:W-:Y:S01]  /*9930*/  HMMA.16816.F32.BF16 R140, R32.reuse, R50, R140 ;  /* 0x00000032208c723c */ /* 0x040fe2000004188c */
[----:B0-----:R-:W-:Y:S02]  /*9940*/  IMAD.MOV.U32 R40, RZ, RZ, R28 ;  /* 0x000000ffff287224 */ /* 0x001fe400078e001c */
[----:B------:R-:W-:Y:S01]  /*9950*/  IMAD.MOV.U32 R41, RZ, RZ, R225 ;  /* 0x000000ffff297224 */ /* 0x000fe200078e00e1 */
[----:B------:R-:W3:Y:S04]  /*9960*/  LDL.LU R28, [R1+0x17c] ;  /* 0x00017c00011c7983 */ /* 0x000ee80000300800 */
[----:B------:R-:W-:Y:S01]  /*9970*/  HMMA.16816.F32.BF16 R136, R32, R90, R136 ;  /* 0x0000005a2088723c */ /* 0x000fe20000041888 */
[----:B------:R-:W-:-:S02]  /*9980*/  IMAD.MOV.U32 R39, RZ, RZ, R222 ;  /* 0x000000ffff277224 */ /* 0x000fc400078e00de */
[----:B------:R-:W-:-:S05]  /*9990*/  IMAD.WIDE R40, R7, 0x2, R40 ;  /* 0x0000000207287825 */ /* 0x000fca00078e0228 */
[----:B------:R-:W-:Y:S01]  /*99a0*/  HMMA.16816.F32.BF16 R128, R32, R118, R128 ;  /* 0x000000762080723c */ /* 0x000fe20000041880 */
[----:B------:R-:W0:Y:S01]  /*99b0*/  LDSM.16.MT88.4 R32, [R167+0x1800] ;  /* 0x00180000a720783b */ /* 0x000e220000004200 */
[----:B------:R-:W-:-:S04]  /*99c0*/  IMAD.WIDE R38, R7, 0x2, R38 ;  /* 0x0000000207267825 */ /* 0x000fc800078e0226 */
[----:B------:R-:W-:Y:S02]  /*99d0*/  IMAD.MOV.U32 R227, RZ, RZ, R38 ;  /* 0x000000ffffe37224 */ /* 0x000fe400078e0026 */
        /* <DEDUP_REMOVED lines=15> */
[----:B----4-:R-:W-:Y:S02]  /*9ad0*/  IMAD.MOV.U32 R37, RZ, RZ, R29 ;  /* 0x000000ffff257224 */ /* 0x010fe400078e001d */
[----:B------:R-:W4:Y:S01]  /*9ae0*/  LDL.LU R29, [R1+0x178] ;  /* 0x00017800011d7983 */ /* 0x000f220000300800 */
[----:B--2---:R-:W-:-:S03]  /*9af0*/  IMAD.MOV.U32 R36, RZ, RZ, R8 ;  /* 0x000000ffff247224 */ /* 0x004fc600078e0008 */
[----:B------:R-:W2:Y:S01]  /*9b00*/  LDL.LU R8, [R1+0x174] ;  /* 0x0001740001087983 */ /* 0x000ea20000300800 */
[----:B------:R-:W-:-:S03]  /*9b10*/  IMAD.WIDE R36, R7, 0x2, R36 ;  /* 0x0000000207247825 */ /* 0x000fc600078e0224 */
[----:B------:R-:W-:Y:S04]  /*9b20*/  STL [R1+0x20], R40 ;  /* 0x0000202801007387 */ /* 0x000fe80000100800 */
[----:B------:R0:W-:Y:S04]  /*9b30*/  STL [R1+0x5c], R36 ;  /* 0x00005c2401007387 */ /* 0x0001e80000100800 */
[----:B------:R1:W-:Y:S04]  /*9b40*/  STL [R1+0x24], R37 ;  /* 0x0000242501007387 */ /* 0x0003e80000100800 */
[----:B------:R-:W4:Y:S01]  /*9b50*/  LDL.LU R191, [R1+0x3c] ;  /* 0x00003c0001bf7983 */ /* 0x000f220000300800 */
[----:B0-----:R-:W-:-:S02]  /*9b60*/  IMAD.MOV.U32 R36, RZ, RZ, R185 ;  /* 0x000000ffff247224 */ /* 0x001fc400078e00b9 */
[----:B-1----:R-:W-:-:S04]  /*9b70*/  IMAD.MOV.U32 R37, RZ, RZ, R231 ;  /* 0x000000ffff257224 */ /* 0x002fc800078e00e7 */
[----:B------:R-:W-:-:S04]  /*9b80*/  IMAD.WIDE R36, R7, 0x2, R36 ;  /* 0x0000000207247825 */ /* 0x000fc800078e0224 */
[----:B------:R-:W-:Y:S01]  /*9b90*/  IMAD.MOV.U32 R231, RZ, RZ, R37 ;  /* 0x000000ffffe77224 */ /* 0x000fe200078e0025 */
[----:B------:R0:W-:Y:S04]  /*9ba0*/  STL [R1+0x28], R36 ;  /* 0x0000282401007387 */ /* 0x0001e80000100800 */
[----:B------:R1:W-:Y:S04]  /*9bb0*/  STL [R1+0x60], R38 ;  /* 0x0000602601007387 */ /* 0x0003e80000100800 */
[----:B------:R1:W-:Y:S01]  /*9bc0*/  STL [R1+0x2c], R39 ;  /* 0x00002c2701007387 */ /* 0x0003e20000100800 */
[----:B0-----:R-:W-:-:S02]  /*9bd0*/  IMAD.MOV.U32 R36, RZ, RZ, R170 ;  /* 0x000000ffff247224 */ /* 0x001fc400078e00aa */
[----:B------:R-:W-:Y:S02]  /*9be0*/  IMAD.MOV.U32 R37, RZ, RZ, R233 ;  /* 0x000000ffff257224 */ /* 0x000fe400078e00e9 */
[----:B-1----:R-:W-:Y:S02]  /*9bf0*/  IMAD.MOV.U32 R38, RZ, RZ, R182 ;  /* 0x000000ffff267224 */ /* 0x002fe400078e00b6 */
[----:B------:R-:W-:Y:S02]  /*9c00*/  IMAD.MOV.U32 R39, RZ, RZ, R234 ;  /* 0x000000ffff277224 */ /* 0x000fe400078e00ea */
[----:B------:R-:W-:-:S04]  /*9c10*/  IMAD.WIDE R36, R7, 0x2, R36 ;  /* 0x0000000207247825 */ /* 0x000fc800078e0224 */
[----:B------:R-:W-:Y:S01]  /*9c20*/  IMAD.WIDE R38, R7, 0x2, R38 ;  /* 0x0000000207267825 */ /* 0x000fe200078e0226 */
[----:B------:R0:W-:Y:S04]  /*9c30*/  STL [R1+0x30], R36 ;  /* 0x0000302401007387 */ /* 0x0001e80000100800 */
[----:B------:R0:W-:Y:S04]  /*9c40*/  STL [R1+0x34], R38 ;  /* 0x0000342601007387 */ /* 0x0001e80000100800 */
[----:B------:R-:W4:Y:S01]  /*9c50*/  LDL.LU R3, [R1+0x170] ;  /* 0x0001700001037983 */ /* 0x000f220000300800 */
[----:B------:R-:W-:-:S02]  /*9c60*/  IMAD.MOV.U32 R33, RZ, RZ, R235 ;  /* 0x000000ffff217224 */ /* 0x000fc400078e00eb */
[----:B------:R-:W-:Y:S02]  /*9c70*/  IMAD.MOV.U32 R211, RZ, RZ, R43 ;  /* 0x000000ffffd37224 */ /* 0x000fe400078e002b */
        /* <DEDUP_REMOVED lines=8> */
[----:B---3--:R-:W-:Y:S02]  /*9d00*/  IMAD.MOV.U32 R43, RZ, RZ, R217 ;  /* 0x000000ffff2b7224 */ /* 0x008fe400078e00d9 */
[----:B------:R-:W-:-:S02]  /*9d10*/  IMAD.MOV.U32 R40, RZ, RZ, R230 ;  /* 0x000000ffff287224 */ /* 0x000fc400078e00e6 */
[----:B------:R-:W-:Y:S02]  /*9d20*/  IMAD.MOV.U32 R41, RZ, RZ, R226 ;  /* 0x000000ffff297224 */ /* 0x000fe400078e00e2 */
[----:B------:R-:W-:Y:S02]  /*9d30*/  IMAD.MOV.U32 R34, RZ, RZ, R4 ;  /* 0x000000ffff227224 */ /* 0x000fe400078e0004 */
[----:B------:R0:W5:Y:S04]  /*9d40*/  LDL.LU R4, [R1+0x16c] ;  /* 0x00016c0001047983 */ /* 0x0001680000300800 */
[----:B------:R0:W-:Y:S01]  /*9d50*/  STL [R1+0x38], R32 ;  /* 0x0000382001007387 */ /* 0x0001e20000100800 */
[----:B------:R-:W-:-:S04]  /*9d60*/  IMAD.WIDE R42, R7, 0x2, R42 ;  /* 0x00000002072a7825 */ /* 0x000fc800078e022a */
[----:B------:R-:W-:-:S04]  /*9d70*/  IMAD.WIDE R40, R7, 0x2, R40 ;  /* 0x0000000207287825 */ /* 0x000fc800078e0228 */
[----:B------:R-:W-:Y:S02]  /*9d80*/  IMAD.MOV.U32 R218, RZ, RZ, R42 ;  /* 0x000000ffffda7224 */ /* 0x000fe400078e002a */
[----:B------:R-:W-:Y:S02]  /*9d90*/  IMAD.MOV.U32 R230, RZ, RZ, R40 ;  /* 0x000000ffffe67224 */ /* 0x000fe400078e0028 */
[----:B------:R-:W-:Y:S02]  /*9da0*/  IMAD.MOV.U32 R226, RZ, RZ, R41 ;  /* 0x000000ffffe27224 */ /* 0x000fe400078e0029 */
[----:B------:R-:W-:Y:S02]  /*9db0*/  IMAD.MOV.U32 R40, RZ, RZ, R232 ;  /* 0x000000ffff287224 */ /* 0x000fe400078e00e8 */
[----:B------:R-:W-:Y:S02]  /*9dc0*/  IMAD.MOV.U32 R41, RZ, RZ, R229 ;  /* 0x000000ffff297224 */ /* 0x000fe400078e00e5 */
[----:B------:R-:W-:-:S02]  /*9dd0*/  IMAD.MOV.U32 R42, RZ, RZ, c[0x0][0x188] ;  /* 0x00006200ff2a7624 */ /* 0x000fc400078e00ff */
[----:B------:R-:W-:-:S04]  /*9de0*/  IMAD.WIDE R40, R7, 0x2, R40 ;  /* 0x0000000207287825 */ /* 0x000fc800078e0228 */
[----:B------:R-:W-:Y:S02]  /*9df0*/  IMAD.SHL.U32 R42, R42, 0x40, RZ ;  /* 0x000000402a2a7824 */ /* 0x000fe400078e00ff */
[----:B------:R-:W-:Y:S02]  /*9e00*/  IMAD.MOV.U32 R217, RZ, RZ, R43 ;  /* 0x000000ffffd97224 */ /* 0x000fe400078e002b */
[----:B------:R-:W-:Y:S02]  /*9e10*/  IMAD.MOV.U32 R221, RZ, RZ, R45 ;  /* 0x000000ffffdd7224 */ /* 0x000fe400078e002d */
[----:B------:R-:W-:Y:S02]  /*9e20*/  IMAD.MOV.U32 R232, RZ, RZ, R40 ;  /* 0x000000ffffe87224 */ /* 0x000fe400078e0028 */
[----:B------:R-:W-:Y:S02]  /*9e30*/  IMAD.MOV.U32 R229, RZ, RZ, R41 ;  /* 0x000000ffffe57224 */ /* 0x000fe400078e0029 */
[----:B------:R-:W-:-:S02]  /*9e40*/  IMAD.MOV.U32 R233, RZ, RZ, R37 ;  /* 0x000000ffffe97224 */ /* 0x000fc400078e0025 */
[----:B------:R-:W-:Y:S02]  /*9e50*/  IMAD.MOV.U32 R234, RZ, RZ, R39 ;  /* 0x000000ffffea7224 */ /* 0x000fe400078e0027 */
[----:B------:R-:W-:Y:S01]  /*9e60*/  IMAD.MOV.U32 R235, RZ, RZ, R33 ;  /* 0x000000ffffeb7224 */ /* 0x000fe200078e0021 */
[----:B--2---:R-:W-:Y:S01]  /*9e70*/  IADD3 R8, R8, -0x1, RZ ;  /* 0xffffffff08087810 */ /* 0x004fe20007ffe0ff */
[----:B----4-:R-:W-:-:S04]  /*9e80*/  IMAD.MOV.U32 R35, RZ, RZ, R191 ;  /* 0x000000ffff237224 */ /* 0x010fc800078e00bf */
[----:B------:R-:W-:-:S05]  /*9e90*/  IMAD.WIDE R34, R7, 0x2, R34 ;  /* 0x0000000207227825 */ /* 0x000fca00078e0222 */
[----:B------:R0:W-:Y:S04]  /*9ea0*/  STL [R1+0x64], R34 ;  /* 0x0000642201007387 */ /* 0x0001e80000100800 */
[----:B------:R0:W-:Y:S01]  /*9eb0*/  STL [R1+0x3c], R35 ;  /* 0x00003c2301007387 */ /* 0x0001e20000100800 */
[----:B------:R-:W-:Y:S01]  /*9ec0*/  ISETP.NE.U32.AND P0, PT, R8, RZ, PT ;  /* 0x000000ff0800720c */ /* 0x000fe20003f05070 */
[----:B------:R-:W-:Y:S01]  /*9ed0*/  IMAD.WIDE R28, R42, 0x2, R28 ;  /* 0x000000022a1c7825 */ /* 0x000fe200078e021c */
[----:B------:R-:W-:-:S11]  /*9ee0*/  IADD3 R3, R3, -0x40, RZ ;  /* 0xffffffc003037810 */ /* 0x000fd60007ffe0ff */
[----:B0-----:R-:W-:Y:S01]  /*9ef0*/  @!P0 CALL.REL.NOINC `(.L_x_2) ;  /* 0x0000001000008944 */ /* 0x001fe20003c00000 */
[----:B------:R-:W-:Y:S05]  /*9f00*/  BRA `(.L_x_3) ;  /* 0xffffaf2000007947 */ /* 0x000fea000383ffff */
.L_x_2:
[----:B------:R-:W-:Y:S02]  /*9f10*/  F2FP.BF16.PACK_AB R9, R67, R66 ;  /* 0x000000424309723e */ /* 0x000fe400000010ff */
[----:B------:R-:W-:Y:S02]  /*9f20*/  F2FP.BF16.PACK_AB R65, R65, R64 ;  /* 0x000000404141723e */ /* 0x000fe400000010ff */
[----:B------:R-:W-:Y:S02]  /*9f30*/  F2FP.BF16.PACK_AB R13, R111, R110 ;  /* 0x0000006e6f0d723e */ /* 0x000fe400000010ff */
[----:B------:R-:W-:Y:S02]  /*9f40*/  F2FP.BF16.PACK_AB R109, R109, R108 ;  /* 0x0000006c6d6d723e */ /* 0x000fe400000010ff */
[----:B------:R-:W-:Y:S02]  /*9f50*/  F2FP.BF16.PACK_AB R17, R143, R142 ;  /* 0x0000008e8f11723e */ /* 0x000fe400000010ff */
[----:B------:R-:W-:-:S02]  /*9f60*/  F2FP.BF16.PACK_AB R141, R141, R140 ;  /* 0x0000008c8d8d723e */ /* 0x000fc400000010ff */
        /* <DEDUP_REMOVED lines=26> */
.L_x_1:
[----:B-1----:R-:W2:Y:S04]  /*a110*/  LDL.LU R3, [R1+0x168] ;  /* 0x0001680001037983 */ /* 0x002ea80000300800 */
[----:B------:R-:W3:Y:S04]  /*a120*/  LDL.LU R6, [R1+0x68] ;  /* 0x0000680001067983 */ /* 0x000ee80000300800 */
[----:B------:R-:W4:Y:S04]  /*a130*/  LDL.LU R27, [R1+0x160] ;  /* 0x00016000011b7983 */ /* 0x000f280000300800 */
[----:B0-----:R-:W3:Y:S04]  /*a140*/  LDL.LU R26, [R1+0x15c] ;  /* 0x00015c00011a7983 */ /* 0x001ee80000300800 */
[----:B------:R-:W3:Y:S04]  /*a150*/  LDL.LU R25, [R1+0x158] ;  /* 0x0001580001197983 */ /* 0x000ee80000300800 */
[----:B------:R-:W3:Y:S04]  /*a160*/  LDL.LU R24, [R1+0x154] ;  /* 0x0001540001187983 */ /* 0x000ee80000300800 */
[----:B------:R-:W3:Y:S04]  /*a170*/  LDL.LU R30, [R1+0x164] ;  /* 0x00016400011e7983 */ /* 0x000ee80000300800 */
[----:B------:R-:W3:Y:S04]  /*a180*/  LDL.LU R28, [R1+0x150] ;  /* 0x00015000011c7983 */ /* 0x000ee80000300800 */
[----:B------:R-:W3:Y:S04]  /*a190*/  LDL.LU R33, [R1+0x14c] ;  /* 0x00014c0001217983 */ /* 0x000ee80000300800 */
[----:B------:R-:W3:Y:S04]  /*a1a0*/  LDL.LU R32, [R1+0x148] ;  /* 0x0001480001207983 */ /* 0x000ee80000300800 */
[----:B------:R-:W0:Y:S04]  /*a1b0*/  S2R R7, SR_TID.X ;  /* 0x0000000000077919 */ /* 0x000e280000002100 */
[----:B------:R-:W3:Y:S04]  /*a1c0*/  LDL.LU R35, [R1+0x144] ;  /* 0x0001440001237983 */ /* 0x000ee80000300800 */
[----:B------:R-:W3:Y:S04]  /*a1d0*/  LDL.LU R38, [R1+0x140] ;  /* 0x0001400001267983 */ /* 0x000ee80000300800 */
[----:B------:R-:W3:Y:S01]  /*a1e0*/  LDL.LU R41, [R1+0x13c] ;  /* 0x00013c0001297983 */ /* 0x000ee20000300800 */
[----:B0-----:R-:W-:-:S02]  /*a1f0*/  IMAD.SHL.U32 R0, R7, 0x100, RZ ;  /* 0x0000010007007824 */ /* 0x001fc400078e00ff */
[----:B------:R-:W-:-:S03]  /*a200*/  IMAD.SHL.U32 R5, R7, 0x400, RZ ;  /* 0x0000040007057824 */ /* 0x000fc600078e00ff */
[----:B------:R-:W-:Y:S01]  /*a210*/  LOP3.LUT R0, R0, 0x1800, RZ, 0xc0, !PT ;  /* 0x0000180000007812 */ /* 0x000fe200078ec0ff */
[C---:B------:R-:W-:Y:S01]  /*a220*/  IMAD.SHL.U32 R2, R7.reuse, 0x4, RZ ;  /* 0x0000000407027824 */ /* 0x040fe200078e00ff */
[----:B------:R-:W-:Y:S01]  /*a230*/  LOP3.LUT R7, R7, 0x3f, RZ, 0xc0, !PT ;  /* 0x0000003f07077812 */ /* 0x000fe200078ec0ff */
[----:B------:R-:W-:Y:S01]  /*a240*/  BAR.SYNC.DEFER_BLOCKING 0x0 ;  /* 0x0000000000007b1d */ /* 0x000fe20000010000 */
[----:B--2---:R-:W-:Y:S02]  /*a250*/  LOP3.LUT R3, R0, 0x460, R3, 0xf8, !PT ;  /* 0x0000046000037812 */ /* 0x004fe400078ef803 */
[----:B------:R-:W-:Y:S02]  /*a260*/  LOP3.LUT R0, R5, 0x1800, RZ, 0xc0, !PT ;  /* 0x0000180005007812 */ /* 0x000fe400078ec0ff */
[----:B------:R-:W-:-:S05]  /*a270*/  LOP3.LUT R5, R3, 0x70, R2, 0x78, !PT ;  /* 0x0000007003057812 */ /* 0x000fca00078e7802 */
[----:B------:R-:W-:Y:S04]  /*a280*/  STS.128 [R5], R72 ;  /* 0x0000004805007388 */ /* 0x000fe80000000c00 */
[----:B------:R0:W-:Y:S04]  /*a290*/  STS.128 [R5+0x80], R20 ;  /* 0x0000801405007388 */ /* 0x0001e80000000c00 */
[----:B------:R-:W-:Y:S04]  /*a2a0*/  STS.128 [R5+0x100], R140 ;  /* 0x0001008c05007388 */ /* 0x000fe80000000c00 */
[----:B------:R-:W-:Y:S04]  /*a2b0*/  STS.128 [R5+0x180], R16 ;  /* 0x0001801005007388 */ /* 0x000fe80000000c00 */
[----:B------:R-:W-:Y:S04]  /*a2c0*/  STS.128 [R5+0x200], R108 ;  /* 0x0002006c05007388 */ /* 0x000fe80000000c00 */
[----:B------:R-:W-:Y:S04]  /*a2d0*/  STS.128 [R5+0x280], R12 ;  /* 0x0002800c05007388 */ /* 0x000fe80000000c00 */
[----:B------:R-:W-:Y:S04]  /*a2e0*/  STS.128 [R5+0x300], R64 ;  /* 0x0003004005007388 */ /* 0x000fe80000000c00 */
[----:B------:R-:W-:Y:S01]  /*a2f0*/  STS.128 [R5+0x380], R8 ;  /* 0x0003800805007388 */ /* 0x000fe20000000c00 */
[----:B------:R-:W-:-:S03]  /*a300*/  IMAD R34, R7, 0x10, R0 ;  /* 0x0000001007227824 */ /* 0x000fc600078e0200 */
[----:B------:R-:W-:Y:S02]  /*a310*/  BAR.SYNC.DEFER_BLOCKING 0x0 ;  /* 0x0000000000007b1d */ /* 0x000fe40000010000 */
[----:B------:R-:W-:-:S04]  /*a320*/  LOP3.LUT R40, R34, 0x20, RZ, 0x3c, !PT ;  /* 0x0000002022287812 */ /* 0x000fc800078e3cff */
[----:B------:R-:W1:Y:S04]  /*a330*/  LDS.128 R8, [R34] ;  /* 0x0000000022087984 */ /* 0x000e680000000c00 */
[----:B------:R-:W2:Y:S01]  /*a340*/  LDS.128 R12, [R40] ;  /* 0x00000000280c7984 */ /* 0x000ea20000000c00 */
[C---:B---3--:R-:W-:Y:S01]  /*a350*/  IMAD R2, R6.reuse, c[0x0][0x194], RZ ;  /* 0x0000650006027a24 */ /* 0x048fe200078e02ff */
[----:B------:R-:W-:Y:S01]  /*a360*/  ISETP.GE.AND P0, PT, R6, c[0x0][0x178], PT ;  /* 0x00005e0006007a0c */ /* 0x000fe20003f06270 */
[----:B-----5:R-:W-:Y:S01]  /*a370*/  IMAD R3, R4, c[0x0][0x198], RZ ;  /* 0x0000660004037a24 */ /* 0x020fe200078e02ff */
[----:B------:R-:W-:Y:S02]  /*a380*/  LOP3.LUT R42, R34, 0x40, RZ, 0x3c, !PT ;  /* 0x00000040222a7812 */ /* 0x000fe400078e3cff */
[----:B------:R-:W-:-:S02]  /*a390*/  LEA R0, P1, R2, c[0x0][0x170], 0x1 ;  /* 0x00005c0002007a11 */ /* 0x000fc400078208ff */
[----:B------:R-:W-:Y:S02]  /*a3a0*/  ISETP.LT.AND P2, PT, R4, c[0x0][0x17c], !P0 ;  /* 0x00005f0004007a0c */ /* 0x000fe40004741270 */
[----:B------:R-:W-:Y:S01]  /*a3b0*/  LEA.HI.X.SX32 R2, R2, c[0x0][0x174], 0x1, P1 ;  /* 0x00005d0002027a11 */ /* 0x000fe200008f0eff */
[----:B------:R-:W3:Y:S01]  /*a3c0*/  LDS.128 R4, [R42] ;  /* 0x000000002a047984 */ /* 0x000ee20000000c00 */
[----:B0-----:R-:W-:Y:S02]  /*a3d0*/  LEA R20, P3, R3, R0, 0x1 ;  /* 0x0000000003147211 */ /* 0x001fe400078608ff */
[----:B----4-:R-:W-:Y:S02]  /*a3e0*/  ISETP.LT.AND P6, PT, R27, c[0x0][0x17c], !P0 ;  /* 0x00005f001b007a0c */ /* 0x010fe400047c1270 */
[----:B------:R-:W-:Y:S02]  /*a3f0*/  IADD3 R23, R3, c[0x0][0x198], RZ ;  /* 0x0000660003177a10 */ /* 0x000fe40007ffe0ff */
[----:B------:R-:W-:-:S02]  /*a400*/  LOP3.LUT R44, R34, 0x60, RZ, 0x3c, !PT ;  /* 0x00000060222c7812 */ /* 0x000fc400078e3cff */
[----:B------:R-:W-:Y:S02]  /*a410*/  LEA.HI.X.SX32 R21, R3, R2, 0x1, P3 ;  /* 0x0000000203157211 */ /* 0x000fe400018f0eff */
[----:B------:R-:W-:Y:S01]  /*a420*/  ISETP.LT.AND P3, PT, R24, c[0x0][0x17c], !P0 ;  /* 0x00005f0018007a0c */ /* 0x000fe20004761270 */
[----:B------:R-:W0:Y:S01]  /*a430*/  LDS.128 R16, [R44] ;  /* 0x000000002c107984 */ /* 0x000e220000000c00 */
[C---:B------:R-:W-:Y:S02]  /*a440*/  LEA R24, P5, R23.reuse, R0, 0x1 ;  /* 0x0000000017187211 */ /* 0x040fe400078a08ff */
[----:B------:R-:W-:Y:S02]  /*a450*/  IADD3 R3, R23, c[0x0][0x198], RZ ;  /* 0x0000660017037a10 */ /* 0x000fe40007ffe0ff */
[----:B------:R-:W-:Y:S02]  /*a460*/  ISETP.LT.AND P1, PT, R26, c[0x0][0x17c], !P0 ;  /* 0x00005f001a007a0c */ /* 0x000fe40004721270 */
[----:B------:R-:W-:-:S02]  /*a470*/  ISETP.LT.AND P4, PT, R25, c[0x0][0x17c], !P0 ;  /* 0x00005f0019007a0c */ /* 0x000fc40004781270 */
[----:B------:R-:W-:Y:S01]  /*a480*/  LEA.HI.X.SX32 R25, R23, R2, 0x1, P5 ;  /* 0x0000000217197211 */ /* 0x000fe200028f0eff */
[----:B-1----:R-:W-:Y:S01]  /*a490*/  @P2 STG.E.U16 [R20.64], R8 ;  /* 0x0000000814002986 */ /* 0x002fe2000c101504 */
[----:B------:R-:W-:Y:S02]  /*a4a0*/  PRMT R29, R8, 0x7632, R29 ;  /* 0x00007632081d7816 */ /* 0x000fe4000000001d */
[C---:B------:R-:W-:Y:S02]  /*a4b0*/  LEA R26, P2, R3.reuse, R0, 0x1 ;  /* 0x00000000031a7211 */ /* 0x040fe400078408ff */
[C---:B------:R-:W-:Y:S01]  /*a4c0*/  IADD3 R23, R3.reuse, c[0x0][0x198], RZ ;  /* 0x0000660003177a10 */ /* 0x040fe20007ffe0ff */
[----:B------:R1:W-:Y:S01]  /*a4d0*/  @P6 STG.E.U16 [R24.64], R29 ;  /* 0x0000001d18006986 */ /* 0x0003e2000c101504 */
[----:B------:R-:W-:Y:S02]  /*a4e0*/  LEA.HI.X.SX32 R27, R3, R2, 0x1, P2 ;  /* 0x00000002031b7211 */ /* 0x000fe400010f0eff */
[----:B------:R-:W-:-:S02]  /*a4f0*/  ISETP.LT.AND P2, PT, R28, c[0x0][0x17c], !P0 ;  /* 0x00005f001c007a0c */ /* 0x000fc40004741270 */
[C---:B------:R-:W-:Y:S02]  /*a500*/  LEA R28, P6, R23.reuse, R0, 0x1 ;  /* 0x00000000171c7211 */ /* 0x040fe400078c08ff */
[C---:B------:R-:W-:Y:S02]  /*a510*/  IADD3 R3, R23.reuse, c[0x0][0x198], RZ ;  /* 0x0000660017037a10 */ /* 0x040fe40007ffe0ff */
[----:B-1----:R-:W-:Y:S02]  /*a520*/  LEA.HI.X.SX32 R29, R23, R2, 0x1, P6 ;  /* 0x00000002171d7211 */ /* 0x002fe400030f0eff */
[----:B------:R1:W4:Y:S01]  /*a530*/  LDS.128 R20, [R34+0x400] ;  /* 0x0004000022147984 */ /* 0x0003220000000c00 */
[----:B--2---:R-:W-:-:S03]  /*a540*/  PRMT R8, R12, 0x7632, R8 ;  /* 0x000076320c087816 */ /* 0x004fc60000000008 */
[----:B-1----:R-:W2:Y:S01]  /*a550*/  LDL.LU R34, [R1+0x138] ;  /* 0x0001380001227983 */ /* 0x002ea20000300800 */
[----:B------:R-:W-:Y:S02]  /*a560*/  ISETP.LT.AND P5, PT, R30, c[0x0][0x17c], !P0 ;  /* 0x00005f001e007a0c */ /* 0x000fe400047a1270 */
[----:B------:R-:W-:Y:S01]  /*a570*/  LEA R30, P6, R3, R0, 0x1 ;  /* 0x00000000031e7211 */ /* 0x000fe200078c08ff */
[----:B------:R3:W-:Y:S01]  /*a580*/  @P1 STG.E.U16 [R26.64], R12 ;  /* 0x0000000c1a001986 */ /* 0x0007e2000c101504 */
[----:B------:R-:W-:Y:S02]  /*a590*/  ISETP.LT.AND P1, PT, R33, c[0x0][0x17c], !P0 ;  /* 0x00005f0021007a0c */ /* 0x000fe40004721270 */
[C---:B------:R-:W-:Y:S01]  /*a5a0*/  IADD3 R33, R3.reuse, c[0x0][0x198], RZ ;  /* 0x0000660003217a10 */ /* 0x040fe20007ffe0ff */
[----:B------:R-:W-:Y:S01]  /*a5b0*/  @P4 STG.E.U16 [R28.64], R8 ;  /* 0x000000081c004986 */ /* 0x000fe2000c101504 */
[----:B------:R-:W-:Y:S02]  /*a5c0*/  LEA.HI.X.SX32 R31, R3, R2, 0x1, P6 ;  /* 0x00000002031f7211 */ /* 0x000fe400030f0eff */
[----:B------:R-:W-:Y:S01]  /*a5d0*/  ISETP.LT.AND P4, PT, R32, c[0x0][0x17c], !P0 ;  /* 0x00005f0020007a0c */ /* 0x000fe20004781270 */
[----:B------:R-:W2:Y:S01]  /*a5e0*/  LDL.LU R48, [R1+0x134] ;  /* 0x0001340001307983 */ /* 0x000ea20000300800 */
[----:B------:R-:W-:-:S03]  /*a5f0*/  LEA R32, P6, R33, R0, 0x1 ;  /* 0x0000000021207211 */ /* 0x000fc600078c08ff */
[----:B------:R-:W2:Y:S01]  /*a600*/  LDL.LU R47, [R1+0x130] ;  /* 0x00013000012f7983 */ /* 0x000ea20000300800 */
[----:B------:R-:W-:-:S03]  /*a610*/  IADD3 R3, R33, c[0x0][0x198], RZ ;  /* 0x0000660021037a10 */ /* 0x000fc60007ffe0ff */
[----:B------:R-:W2:Y:S01]  /*a620*/  LDL.LU R45, [R1+0x12c] ;  /* 0x00012c00012d7983 */ /* 0x000ea20000300800 */
[----:B------:R-:W-:Y:S02]  /*a630*/  LEA.HI.X.SX32 R33, R33, R2, 0x1, P6 ;  /* 0x0000000221217211 */ /* 0x000fe400030f0eff */
[C---:B------:R-:W-:Y:S02]  /*a640*/  LEA R36, P6, R3.reuse, R0, 0x1 ;  /* 0x0000000003247211 */ /* 0x040fe400078c08ff */
[----:B---3--:R-:W-:Y:S01]  /*a650*/  PRMT R12, R4, 0x7632, R12 ;  /* 0x00007632040c7816 */ /* 0x008fe2000000000c */
[----:B------:R0:W-:Y:S01]  /*a660*/  @P3 STG.E.U16 [R30.64], R4 ;  /* 0x000000041e003986 */ /* 0x0001e2000c101504 */
[----:B------:R-:W-:-:S03]  /*a670*/  LEA.HI.X.SX32 R37, R3, R2, 0x1, P6 ;  /* 0x0000000203257211 */ /* 0x000fc600030f0eff */
[----:B------:R-:W-:Y:S04]  /*a680*/  @P5 STG.E.U16 [R32.64], R12 ;  /* 0x0000000c20005986 */ /* 0x000fe8000c101504 */
[----:B------:R-:W3:Y:S01]  /*a690*/  LDL.LU R46, [R1+0x128] ;  /* 0x00012800012e7983 */ /* 0x000ee20000300800 */
[----:B0-----:R-:W-:-:S03]  /*a6a0*/  PRMT R4, R16, 0x7632, R4 ;  /* 0x0000763210047816 */ /* 0x001fc60000000004 */
[----:B------:R0:W-:Y:S04]  /*a6b0*/  @P2 STG.E.U16 [R36.64], R16 ;  /* 0x0000001024002986 */ /* 0x0001e8000c101504 */
[----:B------:R-:W3:Y:S04]  /*a6c0*/  LDL.LU R50, [R1+0x124] ;  /* 0x0001240001327983 */ /* 0x000ee80000300800 */
[----:B------:R1:W4:Y:S04]  /*a6d0*/  LDS.128 R24, [R40+0x400] ;  /* 0x0004000028187984 */ /* 0x0003280000000c00 */
[----:B0-----:R-:W3:Y:S01]  /*a6e0*/  LDL.LU R16, [R1+0x120] ;  /* 0x0001200001107983 */ /* 0x001ee20000300800 */
[----:B------:R-:W-:-:S03]  /*a6f0*/  ISETP.LT.AND P3, PT, R35, c[0x0][0x17c], !P0 ;  /* 0x00005f0023007a0c */ /* 0x000fc60004761270 */
[----:B------:R0:W4:Y:S01]  /*a700*/  LDS.128 R28, [R42+0x400] ;  /* 0x000400002a1c7984 */ /* 0x0001220000000c00 */
[----:B------:R-:W-:Y:S02]  /*a710*/  IADD3 R35, R3, c[0x0][0x198], RZ ;  /* 0x0000660003237a10 */ /* 0x000fe40007ffe0ff */
[----:B------:R-:W-:Y:S01]  /*a720*/  ISETP.LT.AND P5, PT, R38, c[0x0][0x17c], !P0 ;  /* 0x00005f0026007a0c */ /* 0x000fe200047a1270 */
[----:B------:R-:W3:Y:S01]  /*a730*/  LDL.LU R49, [R1+0x11c] ;  /* 0x00011c0001317983 */ /* 0x000ee20000300800 */
[C---:B------:R-:W-:Y:S02]  /*a740*/  LEA R38, P6, R35.reuse, R0, 0x1 ;  /* 0x0000000023267211 */ /* 0x040fe400078c08ff */
[C---:B------:R-:W-:Y:S02]  /*a750*/  IADD3 R3, R35.reuse, c[0x0][0x198], RZ ;  /* 0x0000660023037a10 */ /* 0x040fe40007ffe0ff */
[----:B------:R-:W-:Y:S02]  /*a760*/  LEA.HI.X.SX32 R39, R35, R2, 0x1, P6 ;  /* 0x0000000223277211 */ /* 0x000fe400030f0eff */
[----:B-1----:R-:W-:-:S02]  /*a770*/  LEA R40, P6, R3, R0, 0x1 ;  /* 0x0000000003287211 */ /* 0x002fc400078c08ff */
[----:B------:R-:W-:Y:S02]  /*a780*/  IADD3 R43, R3, c[0x0][0x198], RZ ;  /* 0x00006600032b7a10 */ /* 0x000fe40007ffe0ff */
[----:B------:R-:W-:Y:S02]  /*a790*/  ISETP.LT.AND P2, PT, R41, c[0x0][0x17c], !P0 ;  /* 0x00005f0029007a0c */ /* 0x000fe40004741270 */
[----:B------:R-:W-:Y:S02]  /*a7a0*/  LEA.HI.X.SX32 R41, R3, R2, 0x1, P6 ;  /* 0x0000000203297211 */ /* 0x000fe400030f0eff */
[C---:B0-----:R-:W-:Y:S01]  /*a7b0*/  LEA R42, P6, R43.reuse, R0, 0x1 ;  /* 0x000000002b2a7211 */ /* 0x041fe200078c08ff */
[----:B------:R0:W-:Y:S01]  /*a7c0*/  @P1 STG.E.U16 [R38.64], R4 ;  /* 0x0000000426001986 */ /* 0x0001e2000c101504 */
[C---:B------:R-:W-:Y:S02]  /*a7d0*/  IADD3 R3, R43.reuse, c[0x0][0x198], RZ ;  /* 0x000066002b037a10 */ /* 0x040fe40007ffe0ff */
[----:B------:R-:W-:-:S02]  /*a7e0*/  LEA.HI.X.SX32 R43, R43, R2, 0x1, P6 ;  /* 0x000000022b2b7211 */ /* 0x000fc400030f0eff */
[C---:B------:R-:W-:Y:S02]  /*a7f0*/  LEA R36, P6, R3.reuse, R0, 0x1 ;  /* 0x0000000003247211 */ /* 0x040fe400078c08ff */
[----:B----4-:R-:W-:Y:S02]  /*a800*/  PRMT R8, R20, 0x7632, R8 ;  /* 0x0000763214087816 */ /* 0x010fe40000000008 */
[C---:B------:R-:W-:Y:S02]  /*a810*/  LEA.HI.X.SX32 R37, R3.reuse, R2, 0x1, P6 ;  /* 0x0000000203257211 */ /* 0x040fe400030f0eff */
[----:B0-----:R-:W-:Y:S01]  /*a820*/  IADD3 R39, R3, c[0x0][0x198], RZ ;  /* 0x0000660003277a10 */ /* 0x001fe20007ffe0ff */
[----:B------:R0:W-:Y:S03]  /*a830*/  @P4 STG.E.U16 [R40.64], R20 ;  /* 0x0000001428004986 */ /* 0x0001e6000c101504 */
[----:B------:R-:W-:-:S02]  /*a840*/  LEA R38, P6, R39, R0, 0x1 ;  /* 0x0000000027267211 */ /* 0x000fc400078c08ff */
[C---:B------:R-:W-:Y:S01]  /*a850*/  IADD3 R3, R39.reuse, c[0x0][0x198], RZ ;  /* 0x0000660027037a10 */ /* 0x040fe20007ffe0ff */
[----:B------:R1:W-:Y:S01]  /*a860*/  @P3 STG.E.U16 [R42.64], R8 ;  /* 0x000000082a003986 */ /* 0x0003e2000c101504 */
[----:B------:R-:W-:-:S03]  /*a870*/  LEA.HI.X.SX32 R39, R39, R2, 0x1, P6 ;  /* 0x0000000227277211 */ /* 0x000fc600030f0eff */
[----:B------:R4:W-:Y:S01]  /*a880*/  @P5 STG.E.U16 [R36.64], R24 ;  /* 0x0000001824005986 */ /* 0x0009e2000c101504 */
[----:B0-----:R-:W-:-:S04]  /*a890*/  LEA R40, P6, R3, R0, 0x1 ;  /* 0x0000000003287211 */ /* 0x001fc800078c08ff */
[----:B------:R-:W-:Y:S02]  /*a8a0*/  LEA.HI.X.SX32 R41, R3, R2, 0x1, P6 ;  /* 0x0000000203297211 */ /* 0x000fe400030f0eff */
[----:B------:R-:W-:Y:S02]  /*a8b0*/  PRMT R4, R24, 0x7632, R4 ;  /* 0x0000763218047816 */ /* 0x000fe40000000004 */
[----:B-1----:R-:W-:-:S03]  /*a8c0*/  PRMT R8, R28, 0x7632, R8 ;  /* 0x000076321c087816 */ /* 0x002fc60000000008 */
[----:B------:R0:W-:Y:S01]  /*a8d0*/  @P2 STG.E.U16 [R38.64], R4 ;  /* 0x0000000426002986 */ /* 0x0001e2000c101504 */
[----:B------:R-:W-:Y:S02]  /*a8e0*/  PRMT R12, R9, 0x7632, R12 ;  /* 0x00007632090c7816 */ /* 0x000fe4000000000c */
[----:B--2---:R-:W-:Y:S02]  /*a8f0*/  ISETP.LT.AND P1, PT, R34, c[0x0][0x17c], !P0 ;  /* 0x00005f0022007a0c */ /* 0x004fe40004721270 */
[----:B------:R1:W3:Y:S01]  /*a900*/  LDS.128 R32, [R44+0x400] ;  /* 0x000400002c207984 */ /* 0x0002e20000000c00 */
[----:B------:R-:W-:Y:S02]  /*a910*/  ISETP.LT.AND P4, PT, R48, c[0x0][0x17c], !P0 ;  /* 0x00005f0030007a0c */ /* 0x000fe40004781270 */
[----:B------:R-:W-:Y:S01]  /*a920*/  ISETP.LT.AND P5, PT, R45, c[0x0][0x17c], !P0 ;  /* 0x00005f002d007a0c */ /* 0x000fe200047a1270 */
[----:B------:R-:W2:Y:S01]  /*a930*/  LDL.LU R48, [R1+0x118] ;  /* 0x0001180001307983 */ /* 0x000ea20000300800 */
[----:B------:R-:W-:-:S04]  /*a940*/  IADD3 R45, R3, c[0x0][0x198], RZ ;  /* 0x00006600032d7a10 */ /* 0x000fc80007ffe0ff */
[C---:B------:R-:W-:Y:S02]  /*a950*/  LEA R42, P6, R45.reuse, R0, 0x1 ;  /* 0x000000002d2a7211 */ /* 0x040fe400078c08ff */
[C---:B------:R-:W-:Y:S02]  /*a960*/  IADD3 R3, R45.reuse, c[0x0][0x198], RZ ;  /* 0x000066002d037a10 */ /* 0x040fe40007ffe0ff */
[----:B------:R-:W-:Y:S01]  /*a970*/  LEA.HI.X.SX32 R43, R45, R2, 0x1, P6 ;  /* 0x000000022d2b7211 */ /* 0x000fe200030f0eff */
[----:B------:R0:W-:Y:S01]  /*a980*/  @P1 STG.E.U16 [R40.64], R28 ;  /* 0x0000001c28001986 */ /* 0x0001e2000c101504 */
[----:B------:R-:W-:Y:S02]  /*a990*/  ISETP.LT.AND P3, PT, R47, c[0x0][0x17c], !P0 ;  /* 0x00005f002f007a0c */ /* 0x000fe40004761270 */
[----:B----4-:R-:W-:Y:S01]  /*a9a0*/  LEA R36, P6, R3, R0, 0x1 ;  /* 0x0000000003247211 */ /* 0x010fe200078c08ff */
[----:B------:R-:W4:Y:S01]  /*a9b0*/  LDL.LU R47, [R1+0x114] ;  /* 0x00011400012f7983 */ /* 0x000f220000300800 */
[----:B---3--:R-:W-:-:S02]  /*a9c0*/  ISETP.LT.AND P2, PT, R46, c[0x0][0x17c], !P0 ;  /* 0x00005f002e007a0c */ /* 0x008fc40004741270 */
[C---:B------:R-:W-:Y:S01]  /*a9d0*/  IADD3 R45, R3.reuse, c[0x0][0x198], RZ ;  /* 0x00006600032d7a10 */ /* 0x040fe20007ffe0ff */
[----:B------:R-:W3:Y:S01]  /*a9e0*/  LDL.LU R46, [R1+0x110] ;  /* 0x00011000012e7983 */ /* 0x000ee20000300800 */
[----:B------:R-:W-:-:S03]  /*a9f0*/  LEA.HI.X.SX32 R37, R3, R2, 0x1, P6 ;  /* 0x0000000203257211 */ /* 0x000fc600030f0eff */
[----:B------:R1:W-:Y:S01]  /*aa00*/  @P4 STG.E.U16 [R42.64], R8 ;  /* 0x000000082a004986 */ /* 0x0003e2000c101504 */
[----:B0-----:R-:W-:-:S03]  /*aa10*/  LEA R38, P6, R45, R0, 0x1 ;  /* 0x000000002d267211 */ /* 0x001fc600078c08ff */
[----:B-1----:R-:W3:Y:S01]  /*aa20*/  LDL.LU R44, [R1+0x10c] ;  /* 0x00010c00012c7983 */ /* 0x002ee20000300800 */
[C---:B------:R-:W-:Y:S02]  /*aa30*/  IADD3 R3, R45.reuse, c[0x0][0x198], RZ ;  /* 0x000066002d037a10 */ /* 0x040fe40007ffe0ff */
[----:B------:R-:W-:Y:S02]  /*aa40*/  ISETP.LT.AND P4, PT, R16, c[0x0][0x17c], !P0 ;  /* 0x00005f0010007a0c */ /* 0x000fe40004781270 */
[----:B------:R-:W3:Y:S01]  /*aa50*/  LDL.LU R16, [R1+0x108] ;  /* 0x0001080001107983 */ /* 0x000ee20000300800 */
[----:B------:R-:W-:Y:S02]  /*aa60*/  LEA.HI.X.SX32 R39, R45, R2, 0x1, P6 ;  /* 0x000000022d277211 */ /* 0x000fe400030f0eff */
[----:B------:R-:W-:Y:S02]  /*aa70*/  LEA R40, P6, R3, R0, 0x1 ;  /* 0x0000000003287211 */ /* 0x000fe400078c08ff */
[----:B------:R-:W-:-:S02]  /*aa80*/  ISETP.LT.AND P1, PT, R50, c[0x0][0x17c], !P0 ;  /* 0x00005f0032007a0c */ /* 0x000fc40004721270 */
[----:B------:R-:W-:Y:S01]  /*aa90*/  PRMT R4, R32, 0x7632, R4 ;  /* 0x0000763220047816 */ /* 0x000fe20000000004 */
[----:B------:R-:W-:Y:S01]  /*aaa0*/  @P3 STG.E.U16 [R36.64], R32 ;  /* 0x0000002024003986 */ /* 0x000fe2000c101504 */
[C---:B------:R-:W-:Y:S02]  /*aab0*/  IADD3 R45, R3.reuse, c[0x0][0x198], RZ ;  /* 0x00006600032d7a10 */ /* 0x040fe40007ffe0ff */
[----:B------:R-:W-:Y:S01]  /*aac0*/  LEA.HI.X.SX32 R41, R3, R2, 0x1, P6 ;  /* 0x0000000203297211 */ /* 0x000fe200030f0eff */
[----:B------:R-:W3:Y:S01]  /*aad0*/  LDL.LU R28, [R1+0x104] ;  /* 0x00010400011c7983 */ /* 0x000ee20000300800 */
[----:B------:R-:W-:-:S03]  /*aae0*/  LEA R42, P6, R45, R0, 0x1 ;  /* 0x000000002d2a7211 */ /* 0x000fc600078c08ff */
[----:B------:R-:W-:Y:S01]  /*aaf0*/  @P5 STG.E.U16 [R38.64], R4 ;  /* 0x0000000426005986 */ /* 0x000fe2000c101504 */
[----:B------:R-:W-:-:S03]  /*ab00*/  LEA.HI.X.SX32 R43, R45, R2, 0x1, P6 ;  /* 0x000000022d2b7211 */ /* 0x000fc600030f0eff */
[----:B------:R-:W-:Y:S04]  /*ab10*/  @P2 STG.E.U16 [R40.64], R9 ;  /* 0x0000000928002986 */ /* 0x000fe8000c101504 */
[----:B------:R-:W3:Y:S04]  /*ab20*/  LDL.LU R24, [R1+0x100] ;  /* 0x0001000001187983 */ /* 0x000ee80000300800 */
[----:B------:R0:W-:Y:S04]  /*ab30*/  @P1 STG.E.U16 [R42.64], R12 ;  /* 0x0000000c2a001986 */ /* 0x0001e8000c101504 */
[----:B0-----:R-:W3:Y:S04]  /*ab40*/  LDL.LU R42, [R1+0xfc] ;  /* 0x0000fc00012a7983 */ /* 0x001ee80000300800 */
[----:B------:R-:W3:Y:S01]  /*ab50*/  LDL.LU R32, [R1+0xf8] ;  /* 0x0000f80001207983 */ /* 0x000ee20000300800 */
[----:B------:R-:W-:-:S02]  /*ab60*/  IADD3 R3, R45, c[0x0][0x198], RZ ;  /* 0x000066002d037a10 */ /* 0x000fc40007ffe0ff */
[----:B------:R-:W-:Y:S02]  /*ab70*/  ISETP.LT.AND P3, PT, R49, c[0x0][0x17c], !P0 ;  /* 0x00005f0031007a0c */ /* 0x000fe40004761270 */
[C---:B------:R-:W-:Y:S02]  /*ab80*/  LEA R36, P6, R3.reuse, R0, 0x1 ;  /* 0x0000000003247211 */ /* 0x040fe400078c08ff */
[C---:B------:R-:W-:Y:S02]  /*ab90*/  IADD3 R45, R3.reuse, c[0x0][0x198], RZ ;  /* 0x00006600032d7a10 */ /* 0x040fe40007ffe0ff */
[----:B------:R-:W-:Y:S02]  /*aba0*/  LEA.HI.X.SX32 R37, R3, R2, 0x1, P6 ;  /* 0x0000000203257211 */ /* 0x000fe400030f0eff */
[C---:B------:R-:W-:Y:S02]  /*abb0*/  LEA R38, P6, R45.reuse, R0, 0x1 ;  /* 0x000000002d267211 */ /* 0x040fe400078c08ff */
[----:B------:R-:W-:-:S02]  /*abc0*/  IADD3 R3, R45, c[0x0][0x198], RZ ;  /* 0x000066002d037a10 */ /* 0x000fc40007ffe0ff */
[----:B------:R-:W-:Y:S02]  /*abd0*/  LEA.HI.X.SX32 R39, R45, R2, 0x1, P6 ;  /* 0x000000022d277211 */ /* 0x000fe400030f0eff */
[----:B------:R-:W-:Y:S02]  /*abe0*/  PRMT R4, R13, 0x7632, R4 ;  /* 0x000076320d047816 */ /* 0x000fe40000000004 */
[C---:B------:R-:W-:Y:S01]  /*abf0*/  LEA R8, P6, R3.reuse, R0, 0x1 ;  /* 0x0000000003087211 */ /* 0x040fe200078c08ff */
[----:B------:R-:W-:Y:S01]  /*ac00*/  @P4 STG.E.U16 [R36.64], R13 ;  /* 0x0000000d24004986 */ /* 0x000fe2000c101504 */
[C---:B------:R-:W-:Y:S02]  /*ac10*/  IADD3 R41, R3.reuse, c[0x0][0x198], RZ ;  /* 0x0000660003297a10 */ /* 0x040fe40007ffe0ff */
[----:B------:R-:W-:Y:S01]  /*ac20*/  LEA.HI.X.SX32 R9, R3, R2, 0x1, P6 ;  /* 0x0000000203097211 */ /* 0x000fe200030f0eff */
[----:B------:R0:W-:Y:S01]  /*ac30*/  @P3 STG.E.U16 [R38.64], R4 ;  /* 0x0000000426003986 */ /* 0x0001e2000c101504 */
[----:B------:R-:W-:-:S02]  /*ac40*/  LEA R40, P6, R41, R0, 0x1 ;  /* 0x0000000029287211 */ /* 0x000fc400078c08ff */
[C---:B------:R-:W-:Y:S02]  /*ac50*/  IADD3 R3, R41.reuse, c[0x0][0x198], RZ ;  /* 0x0000660029037a10 */ /* 0x040fe40007ffe0ff */
[----:B------:R-:W-:Y:S01]  /*ac60*/  LEA.HI.X.SX32 R41, R41, R2, 0x1, P6 ;  /* 0x0000000229297211 */ /* 0x000fe200030f0eff */
[----:B0-----:R-:W3:Y:S01]  /*ac70*/  LDL.LU R38, [R1+0xf4] ;  /* 0x0000f40001267983 */ /* 0x001ee20000300800 */
[C---:B------:R-:W-:Y:S02]  /*ac80*/  LEA R12, P6, R3.reuse, R0, 0x1 ;  /* 0x00000000030c7211 */ /* 0x040fe400078c08ff */
[----:B------:R-:W-:Y:S02]  /*ac90*/  IADD3 R37, R3, c[0x0][0x198], RZ ;  /* 0x0000660003257a10 */ /* 0x000fe40007ffe0ff */
[----:B------:R-:W-:Y:S02]  /*aca0*/  PRMT R20, R5, 0x7632, R20 ;  /* 0x0000763205147816 */ /* 0x000fe40000000014 */
[----:B------:R-:W-:-:S02]  /*acb0*/  LEA.HI.X.SX32 R13, R3, R2, 0x1, P6 ;  /* 0x00000002030d7211 */ /* 0x000fc400030f0eff */
[C---:B------:R-:W-:Y:S02]  /*acc0*/  LEA R36, P6, R37.reuse, R0, 0x1 ;  /* 0x0000000025247211 */ /* 0x040fe400078c08ff */
[C---:B------:R-:W-:Y:S02]  /*acd0*/  IADD3 R3, R37.reuse, c[0x0][0x198], RZ ;  /* 0x0000660025037a10 */ /* 0x040fe40007ffe0ff */
[----:B------:R-:W-:Y:S02]  /*ace0*/  LEA.HI.X.SX32 R37, R37, R2, 0x1, P6 ;  /* 0x0000000225257211 */ /* 0x000fe400030f0eff */
[----:B--2---:R-:W-:Y:S02]  /*acf0*/  ISETP.LT.AND P5, PT, R48, c[0x0][0x17c], !P0 ;  /* 0x00005f0030007a0c */ /* 0x004fe400047a1270 */
[----:B----4-:R-:W-:Y:S02]  /*ad00*/  ISETP.LT.AND P2, PT, R47, c[0x0][0x17c], !P0 ;  /* 0x00005f002f007a0c */ /* 0x010fe40004741270 */
[----:B---3--:R-:W-:-:S09]  /*ad10*/  ISETP.LT.AND P1, PT, R46, c[0x0][0x17c], !P0 ;  /* 0x00005f002e007a0c */ /* 0x008fd20004721270 */
[----:B------:R-:W-:Y:S01]  /*ad20*/  @P5 STG.E.U16 [R8.64], R5 ;  /* 0x0000000508005986 */ /* 0x000fe2000c101504 */
[----:B------:R-:W-:-:S03]  /*ad30*/  ISETP.LT.AND P3, PT, R16, c[0x0][0x17c], !P0 ;  /* 0x00005f0010007a0c */ /* 0x000fc60004761270 */
[----:B------:R-:W2:Y:S01]  /*ad40*/  LDL.LU R16, [R1+0xf0] ;  /* 0x0000f00001107983 */ /* 0x000ea20000300800 */
[----:B------:R-:W-:-:S03]  /*ad50*/  ISETP.LT.AND P4, PT, R44, c[0x0][0x17c], !P0 ;  /* 0x00005f002c007a0c */ /* 0x000fc60004781270 */
[----:B------:R-:W-:Y:S04]  /*ad60*/  @P2 STG.E.U16 [R40.64], R20 ;  /* 0x0000001428002986 */ /* 0x000fe8000c101504 */
[----:B------:R0:W-:Y:S01]  /*ad70*/  @P1 STG.E.U16 [R12.64], R17 ;  /* 0x000000110c001986 */ /* 0x0001e2000c101504 */
[----:B------:R-:W-:-:S03]  /*ad80*/  ISETP.LT.AND P5, PT, R28, c[0x0][0x17c], !P0 ;  /* 0x00005f001c007a0c */ /* 0x000fc600047a1270 */
[----:B------:R-:W3:Y:S01]  /*ad90*/  LDL.LU R28, [R1+0xec] ;  /* 0x0000ec00011c7983 */ /* 0x000ee20000300800 */
[----:B0-----:R-:W-:Y:S02]  /*ada0*/  PRMT R13, R17, 0x7632, R13 ;  /* 0x00007632110d7816 */ /* 0x001fe4000000000d */
[----:B------:R-:W-:Y:S02]  /*adb0*/  ISETP.LT.AND P2, PT, R24, c[0x0][0x17c], !P0 ;  /* 0x00005f0018007a0c */ /* 0x000fe40004741270 */
[----:B------:R-:W4:Y:S04]  /*adc0*/  LDL.LU R24, [R1+0xe8] ;  /* 0x0000e80001187983 */ /* 0x000f280000300800 */
[----:B------:R0:W-:Y:S04]  /*add0*/  @P4 STG.E.U16 [R36.64], R13 ;  /* 0x0000000d24004986 */ /* 0x0001e8000c101504 */
[----:B0-----:R-:W4:Y:S01]  /*ade0*/  LDL.LU R37, [R1+0xe4] ;  /* 0x0000e40001257983 */ /* 0x001f220000300800 */
[----:B------:R-:W-:-:S03]  /*adf0*/  ISETP.LT.AND P4, PT, R32, c[0x0][0x17c], !P0 ;  /* 0x00005f0020007a0c */ /* 0x000fc60004781270 */
[----:B------:R-:W4:Y:S01]  /*ae00*/  LDL.LU R32, [R1+0xe0] ;  /* 0x0000e00001207983 */ /* 0x000f220000300800 */
[C---:B------:R-:W-:Y:S02]  /*ae10*/  LEA R4, P6, R3.reuse, R0, 0x1 ;  /* 0x0000000003047211 */ /* 0x040fe400078c08ff */
[C---:B------:R-:W-:Y:S01]  /*ae20*/  IADD3 R9, R3.reuse, c[0x0][0x198], RZ ;  /* 0x0000660003097a10 */ /* 0x040fe20007ffe0ff */
[----:B------:R-:W4:Y:S01]  /*ae30*/  LDL.LU R36, [R1+0xdc] ;  /* 0x0000dc0001247983 */ /* 0x000f220000300800 */
[----:B------:R-:W-:Y:S02]  /*ae40*/  LEA.HI.X.SX32 R5, R3, R2, 0x1, P6 ;  /* 0x0000000203057211 */ /* 0x000fe400030f0eff */
[C---:B------:R-:W-:Y:S01]  /*ae50*/  LEA R8, P6, R9.reuse, R0, 0x1 ;  /* 0x0000000009087211 */ /* 0x040fe200078c08ff */
[----:B------:R-:W4:Y:S01]  /*ae60*/  LDL.LU R20, [R1+0xd8] ;  /* 0x0000d80001147983 */ /* 0x000f220000300800 */
[C---:B------:R-:W-:Y:S02]  /*ae70*/  IADD3 R3, R9.reuse, c[0x0][0x198], RZ ;  /* 0x0000660009037a10 */ /* 0x040fe40007ffe0ff */
[----:B------:R-:W-:Y:S01]  /*ae80*/  LEA.HI.X.SX32 R9, R9, R2, 0x1, P6 ;  /* 0x0000000209097211 */ /* 0x000fe200030f0eff */
[----:B------:R0:W-:Y:S01]  /*ae90*/  @P3 STG.E.U16 [R4.64], R21 ;  /* 0x0000001504003986 */ /* 0x0001e2000c101504 */
[----:B------:R-:W-:-:S02]  /*aea0*/  LEA R12, P6, R3, R0, 0x1 ;  /* 0x00000000030c7211 */ /* 0x000fc400078c08ff */
[C---:B------:R-:W-:Y:S02]  /*aeb0*/  IADD3 R17, R3.reuse, c[0x0][0x198], RZ ;  /* 0x0000660003117a10 */ /* 0x040fe40007ffe0ff */
[----:B------:R-:W-:Y:S02]  /*aec0*/  LEA.HI.X.SX32 R13, R3, R2, 0x1, P6 ;  /* 0x00000002030d7211 */ /* 0x000fe400030f0eff */
[----:B0-----:R-:W-:Y:S02]  /*aed0*/  PRMT R5, R21, 0x7632, R5 ;  /* 0x0000763215057816 */ /* 0x001fe40000000005 */
[----:B------:R-:W-:-:S03]  /*aee0*/  ISETP.LT.AND P1, PT, R42, c[0x0][0x17c], !P0 ;  /* 0x00005f002a007a0c */ /* 0x000fc60004721270 */
[----:B------:R0:W-:Y:S01]  /*aef0*/  @P5 STG.E.U16 [R8.64], R5 ;  /* 0x0000000508005986 */ /* 0x0001e2000c101504 */
[----:B------:R-:W-:Y:S02]  /*af00*/  IADD3 R3, R17, c[0x0][0x198], RZ ;  /* 0x0000660011037a10 */ /* 0x000fe40007ffe0ff */
[----:B------:R-:W-:Y:S02]  /*af10*/  ISETP.LT.AND P3, PT, R38, c[0x0][0x17c], !P0 ;  /* 0x00005f0026007a0c */ /* 0x000fe40004761270 */
[----:B------:R-:W-:Y:S01]  /*af20*/  IADD3 R21, R3, c[0x0][0x198], RZ ;  /* 0x0000660003157a10 */ /* 0x000fe20007ffe0ff */
[----:B------:R-:W-:Y:S01]  /*af30*/  @P2 STG.E.U16 [R12.64], R25 ;  /* 0x000000190c002986 */ /* 0x000fe2000c101504 */
[----:B0-----:R-:W-:Y:S02]  /*af40*/  PRMT R9, R25, 0x7632, R9 ;  /* 0x0000763219097816 */ /* 0x001fe40000000009 */
[----:B--2---:R-:W-:Y:S02]  /*af50*/  ISETP.LT.AND P5, PT, R16, c[0x0][0x17c], !P0 ;  /* 0x00005f0010007a0c */ /* 0x004fe400047a1270 */
[----:B------:R-:W-:-:S04]  /*af60*/  LEA R16, P6, R17, R0, 0x1 ;  /* 0x0000000011107211 */ /* 0x000fc800078c08ff */
[----:B------:R-:W-:Y:S02]  /*af70*/  LEA.HI.X.SX32 R17, R17, R2, 0x1, P6 ;  /* 0x0000000211117211 */ /* 0x000fe400030f0eff */
[----:B------:R-:W-:-:S04]  /*af80*/  LEA R4, P6, R3, R0, 0x1 ;  /* 0x0000000003047211 */ /* 0x000fc800078c08ff */
[----:B------:R-:W-:Y:S02]  /*af90*/  LEA.HI.X.SX32 R5, R3, R2, 0x1, P6 ;  /* 0x0000000203057211 */ /* 0x000fe400030f0eff */
[----:B------:R-:W-:Y:S01]  /*afa0*/  LEA R8, P6, R21, R0, 0x1 ;  /* 0x0000000015087211 */ /* 0x000fe200078c08ff */
[----:B------:R0:W-:Y:S04]  /*afb0*/  @P1 STG.E.U16 [R16.64], R9 ;  /* 0x0000000910001986 */ /* 0x0001e8000c101504 */
[----:B------:R1:W-:Y:S01]  /*afc0*/  @P4 STG.E.U16 [R4.64], R29 ;  /* 0x0000001d04004986 */ /* 0x0003e2000c101504 */
[----:B---3--:R-:W-:-:S03]  /*afd0*/  ISETP.LT.AND P2, PT, R28, c[0x0][0x17c], !P0 ;  /* 0x00005f001c007a0c */ /* 0x008fc60004741270 */
[----:B------:R-:W2:Y:S01]  /*afe0*/  LDL.LU R28, [R1+0xd4] ;  /* 0x0000d400011c7983 */ /* 0x000ea20000300800 */
[----:B0-----:R-:W-:Y:S02]  /*aff0*/  LEA.HI.X.SX32 R9, R21, R2, 0x1, P6 ;  /* 0x0000000215097211 */ /* 0x001fe400030f0eff */
[----:B-1----:R-:W-:Y:S02]  /*b000*/  PRMT R5, R29, 0x7632, R5 ;  /* 0x000076321d057816 */ /* 0x002fe40000000005 */
[----:B----4-:R-:W-:Y:S02]  /*b010*/  ISETP.LT.AND P1, PT, R24, c[0x0][0x17c], !P0 ;  /* 0x00005f0018007a0c */ /* 0x010fe40004721270 */
[----:B------:R-:W3:Y:S04]  /*b020*/  LDL.LU R24, [R1+0xd0] ;  /* 0x0000d00001187983 */ /* 0x000ee80000300800 */
[----:B------:R0:W-:Y:S01]  /*b030*/  @P3 STG.E.U16 [R8.64], R5 ;  /* 0x0000000508003986 */ /* 0x0001e2000c101504 */
[----:B------:R-:W-:-:S03]  /*b040*/  ISETP.LT.AND P3, PT, R32, c[0x0][0x17c], !P0 ;  /* 0x00005f0020007a0c */ /* 0x000fc60004761270 */
[----:B------:R-:W4:Y:S04]  /*b050*/  LDL.LU R32, [R1+0xcc] ;  /* 0x0000cc0001207983 */ /* 0x000f280000300800 */
[----:B------:R-:W4:Y:S01]  /*b060*/  LDL.LU R29, [R1+0xc8] ;  /* 0x0000c800011d7983 */ /* 0x000f220000300800 */
[----:B------:R-:W-:Y:S02]  /*b070*/  IADD3 R3, R21, c[0x0][0x198], RZ ;  /* 0x0000660015037a10 */ /* 0x000fe40007ffe0ff */
[----:B0-----:R-:W-:Y:S01]  /*b080*/  PRMT R9, R33, 0x7632, R9 ;  /* 0x0000763221097816 */ /* 0x001fe20000000009 */
[----:B------:R-:W4:Y:S01]  /*b090*/  LDL.LU R25, [R1+0xc4] ;  /* 0x0000c40001197983 */ /* 0x000f220000300800 */
[C---:B------:R-:W-:Y:S02]  /*b0a0*/  LEA R12, P6, R3.reuse, R0, 0x1 ;  /* 0x00000000030c7211 */ /* 0x040fe400078c08ff */
[----:B------:R-:W-:-:S02]  /*b0b0*/  IADD3 R21, R3, c[0x0][0x198], RZ ;  /* 0x0000660003157a10 */ /* 0x000fc40007ffe0ff */
[----:B------:R-:W-:Y:S02]  /*b0c0*/  LEA.HI.X.SX32 R13, R3, R2, 0x1, P6 ;  /* 0x00000002030d7211 */ /* 0x000fe400030f0eff */
[C---:B------:R-:W-:Y:S02]  /*b0d0*/  LEA R16, P6, R21.reuse, R0, 0x1 ;  /* 0x0000000015107211 */ /* 0x040fe400078c08ff */
[C---:B------:R-:W-:Y:S02]  /*b0e0*/  IADD3 R3, R21.reuse, c[0x0][0x198], RZ ;  /* 0x0000660015037a10 */ /* 0x040fe40007ffe0ff */
[----:B------:R-:W-:Y:S02]  /*b0f0*/  LEA.HI.X.SX32 R17, R21, R2, 0x1, P6 ;  /* 0x0000000215117211 */ /* 0x000fe400030f0eff */
[C---:B------:R-:W-:Y:S02]  /*b100*/  LEA R4, P6, R3.reuse, R0, 0x1 ;  /* 0x0000000003047211 */ /* 0x040fe400078c08ff */
[----:B------:R-:W-:-:S02]  /*b110*/  IADD3 R21, R3, c[0x0][0x198], RZ ;  /* 0x0000660003157a10 */ /* 0x000fc40007ffe0ff */
[----:B------:R-:W-:Y:S01]  /*b120*/  LEA.HI.X.SX32 R5, R3, R2, 0x1, P6 ;  /* 0x0000000203057211 */ /* 0x000fe200030f0eff */
[----:B------:R-:W-:Y:S01]  /*b130*/  @P5 STG.E.U16 [R12.64], R33 ;  /* 0x000000210c005986 */ /* 0x000fe2000c101504 */
[----:B------:R-:W-:Y:S02]  /*b140*/  ISETP.LT.AND P4, PT, R37, c[0x0][0x17c], !P0 ;  /* 0x00005f0025007a0c */ /* 0x000fe40004781270 */
[C---:B------:R-:W-:Y:S01]  /*b150*/  LEA R8, P6, R21.reuse, R0, 0x1 ;  /* 0x0000000015087211 */ /* 0x040fe200078c08ff */
[----:B------:R0:W-:Y:S01]  /*b160*/  @P2 STG.E.U16 [R16.64], R9 ;  /* 0x0000000910002986 */ /* 0x0001e2000c101504 */
[----:B------:R-:W-:Y:S02]  /*b170*/  IADD3 R3, R21, c[0x0][0x198], RZ ;  /* 0x0000660015037a10 */ /* 0x000fe40007ffe0ff */
[----:B------:R-:W-:Y:S02]  /*b180*/  ISETP.LT.AND P2, PT, R20, c[0x0][0x17c], !P0 ;  /* 0x00005f0014007a0c */ /* 0x000fe40004741270 */
[----:B------:R-:W4:Y:S01]  /*b190*/  LDL.LU R20, [R1+0xc0] ;  /* 0x0000c00001147983 */ /* 0x000f220000300800 */
[----:B------:R-:W-:-:S03]  /*b1a0*/  ISETP.LT.AND P5, PT, R36, c[0x0][0x17c], !P0 ;  /* 0x00005f0024007a0c */ /* 0x000fc600047a1270 */
[----:B------:R1:W-:Y:S01]  /*b1b0*/  @P1 STG.E.U16 [R4.64], R10 ;  /* 0x0000000a04001986 */ /* 0x0003e2000c101504 */
[----:B0-----:R-:W-:Y:S02]  /*b1c0*/  LEA.HI.X.SX32 R9, R21, R2, 0x1, P6 ;  /* 0x0000000215097211 */ /* 0x001fe400030f0eff */
[C---:B------:R-:W-:Y:S02]  /*b1d0*/  LEA R12, P6, R3.reuse, R0, 0x1 ;  /* 0x00000000030c7211 */ /* 0x040fe400078c08ff */
[C---:B------:R-:W-:Y:S02]  /*b1e0*/  IADD3 R21, R3.reuse, c[0x0][0x198], RZ ;  /* 0x0000660003157a10 */ /* 0x040fe40007ffe0ff */
[----:B------:R-:W-:Y:S02]  /*b1f0*/  LEA.HI.X.SX32 R13, R3, R2, 0x1, P6 ;  /* 0x00000002030d7211 */ /* 0x000fe400030f0eff */
[----:B-1----:R-:W-:Y:S02]  /*b200*/  PRMT R5, R10, 0x7632, R5 ;  /* 0x000076320a057816 */ /* 0x002fe40000000005 */
[----:B------:R-:W-:-:S03]  /*b210*/  LEA R16, P6, R21, R0, 0x1 ;  /* 0x0000000015107211 */ /* 0x000fc600078c08ff */
[----:B------:R0:W-:Y:S01]  /*b220*/  @P4 STG.E.U16 [R8.64], R5 ;  /* 0x0000000508004986 */ /* 0x0001e2000c101504 */
[----:B------:R-:W-:-:S03]  /*b230*/  LEA.HI.X.SX32 R17, R21, R2, 0x1, P6 ;  /* 0x0000000215117211 */ /* 0x000fc600030f0eff */
[----:B------:R1:W-:Y:S01]  /*b240*/  @P3 STG.E.U16 [R12.64], R14 ;  /* 0x0000000e0c003986 */ /* 0x0003e2000c101504 */
[----:B0-----:R-:W-:-:S05]  /*b250*/  PRMT R9, R14, 0x7632, R9 ;  /* 0x000076320e097816 */ /* 0x001fca0000000009 */
[----:B------:R0:W-:Y:S01]  /*b260*/  @P5 STG.E.U16 [R16.64], R9 ;  /* 0x0000000910005986 */ /* 0x0001e2000c101504 */
[----:B--2---:R-:W-:-:S03]  /*b270*/  ISETP.LT.AND P1, PT, R28, c[0x0][0x17c], !P0 ;  /* 0x00005f001c007a0c */ /* 0x004fc60004721270 */
[----:B------:R-:W2:Y:S01]  /*b280*/  LDL.LU R28, [R1+0xbc] ;  /* 0x0000bc00011c7983 */ /* 0x000ea20000300800 */
[----:B---3--:R-:W-:-:S03]  /*b290*/  ISETP.LT.AND P4, PT, R24, c[0x0][0x17c], !P0 ;  /* 0x00005f0018007a0c */ /* 0x008fc60004781270 */
[----:B------:R-:W3:Y:S01]  /*b2a0*/  LDL.LU R24, [R1+0xb8] ;  /* 0x0000b80001187983 */ /* 0x000ee20000300800 */
[----:B----4-:R-:W-:-:S03]  /*b2b0*/  ISETP.LT.AND P5, PT, R29, c[0x0][0x17c], !P0 ;  /* 0x00005f001d007a0c */ /* 0x010fc600047a1270 */
[----:B------:R-:W4:Y:S04]  /*b2c0*/  LDL.LU R29, [R1+0xb4] ;  /* 0x0000b400011d7983 */ /* 0x000f280000300800 */
[----:B-1----:R-:W4:Y:S01]  /*b2d0*/  LDL.LU R14, [R1+0xb0] ;  /* 0x0000b000010e7983 */ /* 0x002f220000300800 */
[----:B------:R-:W-:-:S04]  /*b2e0*/  IADD3 R3, R21, c[0x0][0x198], RZ ;  /* 0x0000660015037a10 */ /* 0x000fc80007ffe0ff */
[C---:B------:R-:W-:Y:S02]  /*b2f0*/  LEA R4, P6, R3.reuse, R0, 0x1 ;  /* 0x0000000003047211 */ /* 0x040fe400078c08ff */
[C---:B------:R-:W-:Y:S02]  /*b300*/  IADD3 R21, R3.reuse, c[0x0][0x198], RZ ;  /* 0x0000660003157a10 */ /* 0x040fe40007ffe0ff */
[----:B------:R-:W-:Y:S02]  /*b310*/  LEA.HI.X.SX32 R5, R3, R2, 0x1, P6 ;  /* 0x0000000203057211 */ /* 0x000fe400030f0eff */
[C---:B------:R-:W-:Y:S02]  /*b320*/  LEA R8, P6, R21.reuse, R0, 0x1 ;  /* 0x0000000015087211 */ /* 0x040fe400078c08ff */
[C---:B------:R-:W-:Y:S02]  /*b330*/  IADD3 R3, R21.reuse, c[0x0][0x198], RZ ;  /* 0x0000660015037a10 */ /* 0x040fe40007ffe0ff */
[----:B0-----:R-:W-:Y:S01]  /*b340*/  LEA.HI.X.SX32 R9, R21, R2, 0x1, P6 ;  /* 0x0000000215097211 */ /* 0x001fe200030f0eff */
[----:B------:R0:W-:Y:S01]  /*b350*/  @P2 STG.E.U16 [R4.64], R6 ;  /* 0x0000000604002986 */ /* 0x0001e2000c101504 */
[----:B------:R-:W-:-:S02]  /*b360*/  LEA R12, P6, R3, R0, 0x1 ;  /* 0x00000000030c7211 */ /* 0x000fc400078c08ff */
[C---:B------:R-:W-:Y:S02]  /*b370*/  IADD3 R21, R3.reuse, c[0x0][0x198], RZ ;  /* 0x0000660003157a10 */ /* 0x040fe40007ffe0ff */
[----:B------:R-:W-:Y:S02]  /*b380*/  LEA.HI.X.SX32 R13, R3, R2, 0x1, P6 ;  /* 0x00000002030d7211 */ /* 0x000fe400030f0eff */
[----:B------:R-:W-:Y:S02]  /*b390*/  ISETP.LT.AND P3, PT, R32, c[0x0][0x17c], !P0 ;  /* 0x00005f0020007a0c */ /* 0x000fe40004761270 */
[C---:B------:R-:W-:Y:S02]  /*b3a0*/  LEA R16, P6, R21.reuse, R0, 0x1 ;  /* 0x0000000015107211 */ /* 0x040fe400078c08ff */
[----:B0-----:R-:W-:Y:S02]  /*b3b0*/  PRMT R5, R6, 0x7632, R5 ;  /* 0x0000763206057816 */ /* 0x001fe40000000005 */
[----:B------:R-:W-:-:S02]  /*b3c0*/  IADD3 R3, R21, c[0x0][0x198], RZ ;  /* 0x0000660015037a10 */ /* 0x000fc40007ffe0ff */
[----:B------:R-:W-:Y:S01]  /*b3d0*/  ISETP.LT.AND P2, PT, R25, c[0x0][0x17c], !P0 ;  /* 0x00005f0019007a0c */ /* 0x000fe20004741270 */
[----:B------:R0:W-:Y:S01]  /*b3e0*/  @P1 STG.E.U16 [R8.64], R5 ;  /* 0x0000000508001986 */ /* 0x0001e2000c101504 */
[----:B------:R-:W-:Y:S02]  /*b3f0*/  ISETP.LT.AND P1, PT, R20, c[0x0][0x17c], !P0 ;  /* 0x00005f0014007a0c */ /* 0x000fe40004721270 */
[----:B------:R-:W-:Y:S01]  /*b400*/  LEA.HI.X.SX32 R17, R21, R2, 0x1, P6 ;  /* 0x0000000215117211 */ /* 0x000fe200030f0eff */
[----:B------:R-:W4:Y:S01]  /*b410*/  LDL.LU R25, [R1+0xac] ;  /* 0x0000ac0001197983 */ /* 0x000f220000300800 */
[----:B------:R-:W-:-:S03]  /*b420*/  LEA R4, P6, R3, R0, 0x1 ;  /* 0x0000000003047211 */ /* 0x000fc600078c08ff */
[----:B------:R-:W4:Y:S01]  /*b430*/  LDL.LU R20, [R1+0xa8] ;  /* 0x0000a80001147983 */ /* 0x000f220000300800 */
[C---:B------:R-:W-:Y:S02]  /*b440*/  IADD3 R21, R3.reuse, c[0x0][0x198], RZ ;  /* 0x0000660003157a10 */ /* 0x040fe40007ffe0ff */
[----:B------:R-:W-:Y:S02]  /*b450*/  PRMT R6, R18, 0x7632, R6 ;  /* 0x0000763212067816 */ /* 0x000fe40000000006 */
[----:B0-----:R-:W-:Y:S01]  /*b460*/  LEA.HI.X.SX32 R5, R3, R2, 0x1, P6 ;  /* 0x0000000203057211 */ /* 0x001fe200030f0eff */
[----:B------:R-:W-:Y:S01]  /*b470*/  @P4 STG.E.U16 [R12.64], R18 ;  /* 0x000000120c004986 */ /* 0x000fe2000c101504 */
[----:B------:R-:W-:-:S03]  /*b480*/  LEA R8, P6, R21, R0, 0x1 ;  /* 0x0000000015087211 */ /* 0x000fc600078c08ff */
[----:B------:R-:W-:Y:S01]  /*b490*/  @P3 STG.E.U16 [R16.64], R6 ;  /* 0x0000000610003986 */ /* 0x000fe2000c101504 */
[----:B------:R-:W-:-:S03]  /*b4a0*/  LEA.HI.X.SX32 R9, R21, R2, 0x1, P6 ;  /* 0x0000000215097211 */ /* 0x000fc600030f0eff */
[----:B------:R0:W-:Y:S02]  /*b4b0*/  @P5 STG.E.U16 [R4.64], R22 ;  /* 0x0000001604005986 */ /* 0x0001e4000c101504 */
[----:B0-----:R-:W-:-:S05]  /*b4c0*/  PRMT R5, R22, 0x7632, R5 ;  /* 0x0000763216057816 */ /* 0x001fca0000000005 */
[----:B------:R0:W-:Y:S01]  /*b4d0*/  @P2 STG.E.U16 [R8.64], R5 ;  /* 0x0000000508002986 */ /* 0x0001e2000c101504 */
[----:B--2---:R-:W-:-:S03]  /*b4e0*/  ISETP.LT.AND P4, PT, R28, c[0x0][0x17c], !P0 ;  /* 0x00005f001c007a0c */ /* 0x004fc60004781270 */
[----:B------:R-:W2:Y:S01]  /*b4f0*/  LDL.LU R28, [R1+0xa4] ;  /* 0x0000a400011c7983 */ /* 0x000ea20000300800 */
[----:B---3--:R-:W-:-:S03]  /*b500*/  ISETP.LT.AND P3, PT, R24, c[0x0][0x17c], !P0 ;  /* 0x00005f0018007a0c */ /* 0x008fc60004761270 */
[----:B------:R-:W3:Y:S04]  /*b510*/  LDL.LU R24, [R1+0xa0] ;  /* 0x0000a00001187983 */ /* 0x000ee80000300800 */
[----:B------:R-:W2:Y:S01]  /*b520*/  LDL.LU R18, [R1+0x9c] ;  /* 0x00009c0001127983 */ /* 0x000ea20000300800 */
[----:B----4-:R-:W-:-:S03]  /*b530*/  ISETP.LT.AND P2, PT, R14, c[0x0][0x17c], !P0 ;  /* 0x00005f000e007a0c */ /* 0x010fc60004741270 */
[----:B------:R-:W4:Y:S01]  /*b540*/  LDL.LU R14, [R1+0x98] ;  /* 0x00009800010e7983 */ /* 0x000f220000300800 */
[----:B------:R-:W-:-:S04]  /*b550*/  IADD3 R3, R21, c[0x0][0x198], RZ ;  /* 0x0000660015037a10 */ /* 0x000fc80007ffe0ff */
[C---:B------:R-:W-:Y:S02]  /*b560*/  LEA R12, P6, R3.reuse, R0, 0x1 ;  /* 0x00000000030c7211 */ /* 0x040fe400078c08ff */
[C---:B------:R-:W-:Y:S02]  /*b570*/  IADD3 R21, R3.reuse, c[0x0][0x198], RZ ;  /* 0x0000660003157a10 */ /* 0x040fe40007ffe0ff */
[----:B------:R-:W-:Y:S02]  /*b580*/  LEA.HI.X.SX32 R13, R3, R2, 0x1, P6 ;  /* 0x00000002030d7211 */ /* 0x000fe400030f0eff */
[C---:B------:R-:W-:Y:S02]  /*b590*/  LEA R16, P6, R21.reuse, R0, 0x1 ;  /* 0x0000000015107211 */ /* 0x040fe400078c08ff */
[C---:B------:R-:W-:Y:S02]  /*b5a0*/  IADD3 R3, R21.reuse, c[0x0][0x198], RZ ;  /* 0x0000660015037a10 */ /* 0x040fe40007ffe0ff */
[----:B------:R-:W-:-:S02]  /*b5b0*/  LEA.HI.X.SX32 R17, R21, R2, 0x1, P6 ;  /* 0x0000000215117211 */ /* 0x000fc400030f0eff */
[C---:B------:R-:W-:Y:S02]  /*b5c0*/  LEA R4, P6, R3.reuse, R0, 0x1 ;  /* 0x0000000003047211 */ /* 0x040fe400078c08ff */
[----:B------:R-:W-:Y:S02]  /*b5d0*/  PRMT R6, R26, 0x7632, R6 ;  /* 0x000076321a067816 */ /* 0x000fe40000000006 */
[C---:B------:R-:W-:Y:S01]  /*b5e0*/  IADD3 R21, R3.reuse, c[0x0][0x198], RZ ;  /* 0x0000660003157a10 */ /* 0x040fe20007ffe0ff */
[----:B------:R1:W-:Y:S01]  /*b5f0*/  @P1 STG.E.U16 [R12.64], R26 ;  /* 0x0000001a0c001986 */ /* 0x0003e2000c101504 */
[----:B0-----:R-:W-:Y:S02]  /*b600*/  LEA.HI.X.SX32 R5, R3, R2, 0x1, P6 ;  /* 0x0000000203057211 */ /* 0x001fe400030f0eff */
[C---:B------:R-:W-:Y:S01]  /*b610*/  LEA R8, P6, R21.reuse, R0, 0x1 ;  /* 0x0000000015087211 */ /* 0x040fe200078c08ff */
[----:B------:R0:W-:Y:S01]  /*b620*/  @P4 STG.E.U16 [R16.64], R6 ;  /* 0x0000000610004986 */ /* 0x0001e2000c101504 */
[----:B------:R-:W-:-:S02]  /*b630*/  IADD3 R3, R21, c[0x0][0x198], RZ ;  /* 0x0000660015037a10 */ /* 0x000fc40007ffe0ff */
[----:B------:R-:W-:Y:S02]  /*b640*/  ISETP.LT.AND P5, PT, R29, c[0x0][0x17c], !P0 ;  /* 0x00005f001d007a0c */ /* 0x000fe400047a1270 */
[----:B------:R-:W-:Y:S02]  /*b650*/  LEA.HI.X.SX32 R9, R21, R2, 0x1, P6 ;  /* 0x0000000215097211 */ /* 0x000fe400030f0eff */
[----:B------:R-:W-:Y:S02]  /*b660*/  ISETP.LT.AND P1, PT, R25, c[0x0][0x17c], !P0 ;  /* 0x00005f0019007a0c */ /* 0x000fe40004721270 */
[----:B------:R-:W4:Y:S01]  /*b670*/  LDL.LU R25, [R1+0x94] ;  /* 0x0000940001197983 */ /* 0x000f220000300800 */
[----:B------:R-:W-:-:S03]  /*b680*/  ISETP.LT.AND P4, PT, R20, c[0x0][0x17c], !P0 ;  /* 0x00005f0014007a0c */ /* 0x000fc60004781270 */
[----:B------:R-:W4:Y:S01]  /*b690*/  LDL.LU R20, [R1+0x90] ;  /* 0x0000900001147983 */ /* 0x000f220000300800 */
[C---:B-1----:R-:W-:Y:S02]  /*b6a0*/  LEA R12, P6, R3.reuse, R0, 0x1 ;  /* 0x00000000030c7211 */ /* 0x042fe400078c08ff */
[C---:B------:R-:W-:Y:S01]  /*b6b0*/  IADD3 R21, R3.reuse, c[0x0][0x198], RZ ;  /* 0x0000660003157a10 */ /* 0x040fe20007ffe0ff */
[----:B------:R1:W-:Y:S01]  /*b6c0*/  @P3 STG.E.U16 [R4.64], R30 ;  /* 0x0000001e04003986 */ /* 0x0003e2000c101504 */
[----:B------:R-:W-:Y:S02]  /*b6d0*/  LEA.HI.X.SX32 R13, R3, R2, 0x1, P6 ;  /* 0x00000002030d7211 */ /* 0x000fe400030f0eff */
[C---:B0-----:R-:W-:Y:S02]  /*b6e0*/  LEA R16, P6, R21.reuse, R0, 0x1 ;  /* 0x0000000015107211 */ /* 0x041fe400078c08ff */
[----:B------:R-:W-:Y:S02]  /*b6f0*/  PRMT R6, R34, 0x7632, R6 ;  /* 0x0000763222067816 */ /* 0x000fe40000000006 */
[----:B------:R-:W-:-:S02]  /*b700*/  LEA.HI.X.SX32 R17, R21, R2, 0x1, P6 ;  /* 0x0000000215117211 */ /* 0x000fc400030f0eff */
[----:B-1----:R-:W-:-:S05]  /*b710*/  PRMT R5, R30, 0x7632, R5 ;  /* 0x000076321e057816 */ /* 0x002fca0000000005 */
[----:B------:R0:W-:Y:S04]  /*b720*/  @P5 STG.E.U16 [R8.64], R5 ;  /* 0x0000000508005986 */ /* 0x0001e8000c101504 */
[----:B------:R1:W-:Y:S04]  /*b730*/  @P2 STG.E.U16 [R12.64], R34 ;  /* 0x000000220c002986 */ /* 0x0003e8000c101504 */
[----:B------:R0:W-:Y:S01]  /*b740*/  @P1 STG.E.U16 [R16.64], R6 ;  /* 0x0000000610001986 */ /* 0x0001e2000c101504 */
[----:B---3--:R-:W-:-:S03]  /*b750*/  ISETP.LT.AND P5, PT, R24, c[0x0][0x17c], !P0 ;  /* 0x00005f0018007a0c */ /* 0x008fc600047a1270 */
[----:B------:R-:W3:Y:S01]  /*b760*/  LDL.LU R24, [R1+0x8c] ;  /* 0x00008c0001187983 */ /* 0x000ee20000300800 */
[----:B--2---:R-:W-:-:S03]  /*b770*/  ISETP.LT.AND P2, PT, R18, c[0x0][0x17c], !P0 ;  /* 0x00005f0012007a0c */ /* 0x004fc60004741270 */
[----:B------:R-:W2:Y:S04]  /*b780*/  LDL.LU R22, [R1+0x88] ;  /* 0x0000880001167983 */ /* 0x000ea80000300800 */
[----:B------:R-:W2:Y:S01]  /*b790*/  LDL.LU R18, [R1+0x84] ;  /* 0x0000840001127983 */ /* 0x000ea20000300800 */
[----:B----4-:R-:W-:-:S03]  /*b7a0*/  ISETP.LT.AND P1, PT, R14, c[0x0][0x17c], !P0 ;  /* 0x00005f000e007a0c */ /* 0x010fc60004721270 */
[----:B------:R-:W4:Y:S01]  /*b7b0*/  LDL.LU R14, [R1+0x80] ;  /* 0x00008000010e7983 */ /* 0x000f220000300800 */
[----:B------:R-:W-:-:S04]  /*b7c0*/  IADD3 R3, R21, c[0x0][0x198], RZ ;  /* 0x0000660015037a10 */ /* 0x000fc80007ffe0ff */
[C---:B------:R-:W-:Y:S02]  /*b7d0*/  LEA R4, P6, R3.reuse, R0, 0x1 ;  /* 0x0000000003047211 */ /* 0x040fe400078c08ff */
[C---:B------:R-:W-:Y:S02]  /*b7e0*/  IADD3 R21, R3.reuse, c[0x0][0x198], RZ ;  /* 0x0000660003157a10 */ /* 0x040fe40007ffe0ff */
[----:B------:R-:W-:Y:S02]  /*b7f0*/  ISETP.LT.AND P3, PT, R28, c[0x0][0x17c], !P0 ;  /* 0x00005f001c007a0c */ /* 0x000fe40004761270 */
[----:B0-----:R-:W-:Y:S02]  /*b800*/  LEA.HI.X.SX32 R5, R3, R2, 0x1, P6 ;  /* 0x0000000203057211 */ /* 0x001fe400030f0eff */
[C---:B------:R-:W-:Y:S02]  /*b810*/  LEA R8, P6, R21.reuse, R0, 0x1 ;  /* 0x0000000015087211 */ /* 0x040fe400078c08ff */
[----:B------:R-:W-:-:S02]  /*b820*/  IADD3 R3, R21, c[0x0][0x198], RZ ;  /* 0x0000660015037a10 */ /* 0x000fc40007ffe0ff */
[----:B------:R-:W-:Y:S02]  /*b830*/  LEA.HI.X.SX32 R9, R21, R2, 0x1, P6 ;  /* 0x0000000215097211 */ /* 0x000fe400030f0eff */
[C---:B-1----:R-:W-:Y:S02]  /*b840*/  LEA R12, P6, R3.reuse, R0, 0x1 ;  /* 0x00000000030c7211 */ /* 0x042fe400078c08ff */
[----:B------:R-:W-:Y:S02]  /*b850*/  IADD3 R21, R3, c[0x0][0x198], RZ ;  /* 0x0000660003157a10 */ /* 0x000fe40007ffe0ff */
[----:B------:R-:W-:Y:S02]  /*b860*/  PRMT R10, R11, 0x7632, R10 ;  /* 0x000076320b0a7816 */ /* 0x000fe4000000000a */
[----:B------:R-:W-:Y:S01]  /*b870*/  LEA.HI.X.SX32 R13, R3, R2, 0x1, P6 ;  /* 0x00000002030d7211 */ /* 0x000fe200030f0eff */
[----:B------:R0:W-:Y:S01]  /*b880*/  @P4 STG.E.U16 [R4.64], R11 ;  /* 0x0000000b04004986 */ /* 0x0001e2000c101504 */
[----:B------:R-:W-:-:S02]  /*b890*/  LEA R16, P6, R21, R0, 0x1 ;  /* 0x0000000015107211 */ /* 0x000fc400078c08ff */
[C---:B------:R-:W-:Y:S01]  /*b8a0*/  IADD3 R3, R21.reuse, c[0x0][0x198], RZ ;  /* 0x0000660015037a10 */ /* 0x040fe20007ffe0ff */
[----:B------:R-:W-:Y:S01]  /*b8b0*/  @P3 STG.E.U16 [R8.64], R10 ;  /* 0x0000000a08003986 */ /* 0x000fe2000c101504 */
[----:B------:R-:W-:-:S03]  /*b8c0*/  LEA.HI.X.SX32 R17, R21, R2, 0x1, P6 ;  /* 0x0000000215117211 */ /* 0x000fc600030f0eff */
[----:B------:R1:W-:Y:S01]  /*b8d0*/  @P5 STG.E.U16 [R12.64], R15 ;  /* 0x0000000f0c005986 */ /* 0x0003e2000c101504 */
[----:B0-----:R-:W-:Y:S02]  /*b8e0*/  PRMT R5, R15, 0x7632, R5 ;  /* 0x000076320f057816 */ /* 0x001fe40000000005 */
[----:B------:R-:W-:Y:S02]  /*b8f0*/  ISETP.LT.AND P3, PT, R20, c[0x0][0x17c], !P0 ;  /* 0x00005f0014007a0c */ /* 0x000fe40004761270 */
[----:B------:R-:W3:Y:S01]  /*b900*/  LDL.LU R20, [R1+0x7c] ;  /* 0x00007c0001147983 */ /* 0x000ee20000300800 */
[----:B------:R-:W-:-:S03]  /*b910*/  LEA R4, P5, R3, R0, 0x1 ;  /* 0x0000000003047211 */ /* 0x000fc600078a08ff */
[----:B-1----:R-:W3:Y:S01]  /*b920*/  LDL.LU R15, [R1+0x78] ;  /* 0x00007800010f7983 */ /* 0x002ee20000300800 */
[----:B------:R-:W-:-:S03]  /*b930*/  IADD3 R11, R3, c[0x0][0x198], RZ ;  /* 0x00006600030b7a10 */ /* 0x000fc60007ffe0ff */
[----:B------:R0:W-:Y:S02]  /*b940*/  @P2 STG.E.U16 [R16.64], R5 ;  /* 0x0000000510002986 */ /* 0x0001e4000c101504 */
[----:B0-----:R-:W-:Y:S02]  /*b950*/  LEA.HI.X.SX32 R5, R3, R2, 0x1, P5 ;  /* 0x0000000203057211 */ /* 0x001fe400028f0eff */
[C---:B------:R-:W-:Y:S02]  /*b960*/  LEA R8, P5, R11.reuse, R0, 0x1 ;  /* 0x000000000b087211 */ /* 0x040fe400078a08ff */
[C---:B------:R-:W-:Y:S02]  /*b970*/  IADD3 R3, R11.reuse, c[0x0][0x198], RZ ;  /* 0x000066000b037a10 */ /* 0x040fe40007ffe0ff */
[----:B------:R-:W-:Y:S02]  /*b980*/  LEA.HI.X.SX32 R9, R11, R2, 0x1, P5 ;  /* 0x000000020b097211 */ /* 0x000fe400028f0eff */
[C---:B------:R-:W-:Y:S01]  /*b990*/  LEA R10, P5, R3.reuse, R0, 0x1 ;  /* 0x00000000030a7211 */ /* 0x040fe200078a08ff */
[----:B------:R0:W-:Y:S03]  /*b9a0*/  @P1 STG.E.U16 [R4.64], R7 ;  /* 0x0000000704001986 */ /* 0x0001e6000c101504 */
[----:B------:R-:W-:-:S02]  /*b9b0*/  LEA.HI.X.SX32 R11, R3, R2, 0x1, P5 ;  /* 0x00000002030b7211 */ /* 0x000fc400028f0eff */
[----:B--2---:R-:W-:Y:S02]  /*b9c0*/  ISETP.LT.AND P1, PT, R18, c[0x0][0x17c], !P0 ;  /* 0x00005f0012007a0c */ /* 0x004fe40004721270 */
[----:B----4-:R-:W-:Y:S02]  /*b9d0*/  ISETP.LT.AND P5, PT, R14, c[0x0][0x17c], !P0 ;  /* 0x00005f000e007a0c */ /* 0x010fe400047a1270 */
[----:B------:R-:W2:Y:S04]  /*b9e0*/  LDL.LU R14, [R1+0x74] ;  /* 0x00007400010e7983 */ /* 0x000ea80000300800 */
[----:B------:R-:W4:Y:S04]  /*b9f0*/  LDL.LU R18, [R1+0x70] ;  /* 0x0000700001127983 */ /* 0x000f280000300800 */
[----:B------:R-:W4:Y:S01]  /*ba00*/  LDL.LU R16, [R1+0x6c] ;  /* 0x00006c0001107983 */ /* 0x000f220000300800 */
[----:B------:R-:W-:-:S02]  /*ba10*/  ISETP.LT.AND P4, PT, R25, c[0x0][0x17c], !P0 ;  /* 0x00005f0019007a0c */ /* 0x000fc40004781270 */
[----:B------:R-:W-:Y:S02]  /*ba20*/  PRMT R6, R7, 0x7632, R6 ;  /* 0x0000763207067816 */ /* 0x000fe40000000006 */
[----:B------:R-:W-:Y:S02]  /*ba30*/  IADD3 R13, R3, c[0x0][0x198], RZ ;  /* 0x00006600030d7a10 */ /* 0x000fe40007ffe0ff */
[----:B---3--:R-:W-:Y:S02]  /*ba40*/  ISETP.LT.AND P6, PT, R24, c[0x0][0x17c], !P0 ;  /* 0x00005f0018007a0c */ /* 0x008fe400047c1270 */
[----:B------:R-:W-:-:S05]  /*ba50*/  IADD3 R3, R13, c[0x0][0x198], RZ ;  /* 0x000066000d037a10 */ /* 0x000fca0007ffe0ff */
[----:B------:R1:W-:Y:S01]  /*ba60*/  @P4 STG.E.U16 [R8.64], R6 ;  /* 0x0000000608004986 */ /* 0x0003e2000c101504 */
[----:B------:R-:W-:Y:S02]  /*ba70*/  LEA R12, P4, R13, R0, 0x1 ;  /* 0x000000000d0c7211 */ /* 0x000fe400078808ff */
[----:B0-----:R-:W-:Y:S01]  /*ba80*/  IADD3 R7, R3, c[0x0][0x198], RZ ;  /* 0x0000660003077a10 */ /* 0x001fe20007ffe0ff */
[----:B------:R0:W-:Y:S01]  /*ba90*/  @P3 STG.E.U16 [R10.64], R19 ;  /* 0x000000130a003986 */ /* 0x0001e2000c101504 */
[----:B------:R-:W-:Y:S02]  /*baa0*/  PRMT R5, R19, 0x7632, R5 ;  /* 0x0000763213057816 */ /* 0x000fe40000000005 */
[----:B------:R-:W-:Y:S02]  /*bab0*/  LEA.HI.X.SX32 R13, R13, R2, 0x1, P4 ;  /* 0x000000020d0d7211 */ /* 0x000fe400020f0eff */
[----:B------:R-:W-:Y:S02]  /*bac0*/  LEA R4, P3, R3, R0, 0x1 ;  /* 0x0000000003047211 */ /* 0x000fe400078608ff */
[----:B------:R-:W-:-:S02]  /*bad0*/  ISETP.LT.AND P2, PT, R22, c[0x0][0x17c], !P0 ;  /* 0x00005f0016007a0c */ /* 0x000fc40004741270 */
[C---:B-1----:R-:W-:Y:S01]  /*bae0*/  IADD3 R9, R7.reuse, c[0x0][0x198], RZ ;  /* 0x0000660007097a10 */ /* 0x042fe20007ffe0ff */
[----:B------:R1:W-:Y:S01]  /*baf0*/  @P6 STG.E.U16 [R12.64], R5 ;  /* 0x000000050c006986 */ /* 0x0003e2000c101504 */
[----:B------:R-:W-:Y:S02]  /*bb00*/  LEA R6, P6, R7, R0, 0x1 ;  /* 0x0000000007067211 */ /* 0x000fe400078c08ff */
[----:B0-----:R-:W-:Y:S02]  /*bb10*/  PRMT R11, R23, 0x7632, R11 ;  /* 0x00007632170b7816 */ /* 0x001fe4000000000b */
[-C--:B------:R-:W-:Y:S02]  /*bb20*/  LEA.HI.X.SX32 R7, R7, R2.reuse, 0x1, P6 ;  /* 0x0000000207077211 */ /* 0x080fe400030f0eff */
[----:B-1----:R-:W-:Y:S02]  /*bb30*/  LEA.HI.X.SX32 R5, R3, R2, 0x1, P3 ;  /* 0x0000000203057211 */ /* 0x002fe400018f0eff */
[----:B------:R-:W-:-:S02]  /*bb40*/  IADD3 R3, R9, c[0x0][0x198], RZ ;  /* 0x0000660009037a10 */ /* 0x000fc40007ffe0ff */
[----:B------:R-:W-:Y:S02]  /*bb50*/  ISETP.LT.AND P3, PT, R15, c[0x0][0x17c], !P0 ;  /* 0x00005f000f007a0c */ /* 0x000fe40004761270 */
[----:B------:R-:W-:Y:S01]  /*bb60*/  IADD3 R15, R3, c[0x0][0x198], RZ ;  /* 0x00006600030f7a10 */ /* 0x000fe20007ffe0ff */
[----:B------:R-:W-:Y:S03]  /*bb70*/  @P2 STG.E.U16 [R4.64], R23 ;  /* 0x0000001704002986 */ /* 0x000fe6000c101504 */
[----:B------:R-:W-:Y:S01]  /*bb80*/  IADD3 R17, R15, c[0x0][0x198], RZ ;  /* 0x000066000f117a10 */ /* 0x000fe20007ffe0ff */
[----:B------:R0:W-:Y:S01]  /*bb90*/  @P1 STG.E.U16 [R6.64], R11 ;  /* 0x0000000b06001986 */ /* 0x0001e2000c101504 */
[----:B------:R-:W-:Y:S02]  /*bba0*/  LEA R8, P1, R9, R0, 0x1 ;  /* 0x0000000009087211 */ /* 0x000fe400078208ff */
[----:B------:R-:W-:-:S02]  /*bbb0*/  IADD3 R19, R17, c[0x0][0x198], RZ ;  /* 0x0000660011137a10 */ /* 0x000fc40007ffe0ff */
[-C--:B------:R-:W-:Y:S02]  /*bbc0*/  LEA R12, P6, R15, R0.reuse, 0x1 ;  /* 0x000000000f0c7211 */ /* 0x080fe400078c08ff */
[----:B------:R-:W-:Y:S02]  /*bbd0*/  LEA R10, P2, R3, R0, 0x1 ;  /* 0x00000000030a7211 */ /* 0x000fe400078408ff */
[-C--:B------:R-:W-:Y:S02]  /*bbe0*/  LEA.HI.X.SX32 R9, R9, R2.reuse, 0x1, P1 ;  /* 0x0000000209097211 */ /* 0x080fe400008f0eff */
[----:B------:R-:W-:Y:S02]  /*bbf0*/  LEA.HI.X.SX32 R13, R15, R2, 0x1, P6 ;  /* 0x000000020f0d7211 */ /* 0x000fe400030f0eff */
[----:B0-----:R-:W-:Y:S02]  /*bc00*/  LEA R6, P1, R19, R0, 0x1 ;  /* 0x0000000013067211 */ /* 0x001fe400078208ff */
[----:B------:R-:W-:-:S02]  /*bc10*/  ISETP.LT.AND P4, PT, R20, c[0x0][0x17c], !P0 ;  /* 0x00005f0014007a0c */ /* 0x000fc40004781270 */
[----:B------:R-:W-:Y:S02]  /*bc20*/  LEA.HI.X.SX32 R11, R3, R2, 0x1, P2 ;  /* 0x00000002030b7211 */ /* 0x000fe400010f0eff */
[----:B------:R-:W-:Y:S02]  /*bc30*/  LEA R4, P6, R17, R0, 0x1 ;  /* 0x0000000011047211 */ /* 0x000fe400078c08ff */
[C---:B------:R-:W-:Y:S02]  /*bc40*/  IADD3 R3, R19.reuse, c[0x0][0x198], RZ ;  /* 0x0000660013037a10 */ /* 0x040fe40007ffe0ff */
[-C--:B------:R-:W-:Y:S02]  /*bc50*/  LEA.HI.X.SX32 R7, R19, R2.reuse, 0x1, P1 ;  /* 0x0000000213077211 */ /* 0x080fe400008f0eff */
[----:B------:R-:W-:Y:S01]  /*bc60*/  LEA.HI.X.SX32 R5, R17, R2, 0x1, P6 ;  /* 0x0000000211057211 */ /* 0x000fe200030f0eff */
[----:B------:R0:W-:Y:S01]  /*bc70*/  @P5 STG.E.U16 [R8.64], R27 ;  /* 0x0000001b08005986 */ /* 0x0001e2000c101504 */
[----:B--2---:R-:W-:-:S02]  /*bc80*/  ISETP.LT.AND P2, PT, R14, c[0x0][0x17c], !P0 ;  /* 0x00005f000e007a0c */ /* 0x004fc40004741270 */
[----:B------:R-:W-:Y:S02]  /*bc90*/  LEA R14, P6, R3, R0, 0x1 ;  /* 0x00000000030e7211 */ /* 0x000fe400078c08ff */
[----:B----4-:R-:W-:Y:S02]  /*bca0*/  ISETP.LT.AND P1, PT, R18, c[0x0][0x17c], !P0 ;  /* 0x00005f0012007a0c */ /* 0x010fe40004721270 */
[----:B------:R-:W-:Y:S02]  /*bcb0*/  ISETP.LT.AND P0, PT, R16, c[0x0][0x17c], !P0 ;  /* 0x00005f0010007a0c */ /* 0x000fe40004701270 */
[----:B------:R-:W-:Y:S02]  /*bcc0*/  PRMT R0, R27, 0x7632, R0 ;  /* 0x000076321b007816 */ /* 0x000fe40000000000 */
[----:B------:R-:W-:Y:S02]  /*bcd0*/  LEA.HI.X.SX32 R15, R3, R2, 0x1, P6 ;  /* 0x00000002030f7211 */ /* 0x000fe400030f0eff */
[----:B------:R-:W-:Y:S01]  /*bce0*/  PRMT R2, R31, 0x7632, R2 ;  /* 0x000076321f027816 */ /* 0x000fe20000000002 */
[----:B------:R0:W-:Y:S04]  /*bcf0*/  @P4 STG.E.U16 [R10.64], R0 ;  /* 0x000000000a004986 */ /* 0x0001e8000c101504 */
[----:B------:R0:W-:Y:S04]  /*bd00*/  @P3 STG.E.U16 [R12.64], R31 ;  /* 0x0000001f0c003986 */ /* 0x0001e8000c101504 */
[----:B------:R0:W-:Y:S04]  /*bd10*/  @P2 STG.E.U16 [R4.64], R2 ;  /* 0x0000000204002986 */ /* 0x0001e8000c101504 */
[----:B------:R0:W-:Y:S01]  /*bd20*/  @P1 STG.E.U16 [R6.64], R35 ;  /* 0x0000002306001986 */ /* 0x0001e2000c101504 */
[----:B------:R-:W-:Y:S05]  /*bd30*/  @!P0 EXIT ;  /* 0x000000000000894d */ /* 0x000fea0003800000 */
[----:B0-----:R-:W-:-:S05]  /*bd40*/  PRMT R7, R35, 0x7632, R7 ;  /* 0x0000763223077816 */ /* 0x001fca0000000007 */
[----:B------:R-:W-:Y:S01]  /*bd50*/  STG.E.U16 [R14.64], R7 ;  /* 0x000000070e007986 */ /* 0x000fe2000c101504 */
[----:B------:R-:W-:Y:S05]  /*bd60*/  EXIT ;  /* 0x000000000000794d */ /* 0x000fea0003800000 */
.L_x_4:
[----:B------:R-:W-:-:S00]  /*bd70*/  BRA `(.L_x_4) ;  /* 0xfffffff000007947 */ /* 0x000fc0000383ffff */
[----:B------:R-:W-:-:S00]  /*bd80*/  NOP ;  /* 0x0000000000007918 */ /* 0x000fc00000000000 */
[----:B------:R-:W-:-:S00]  /*bd90*/  NOP ;  /* 0x0000000000007918 */ /* 0x000fc00000000000 */
[----:B------:R-:W-:-:S00]  /*bda0*/  NOP ;  /* 0x0000000000007918 */ /* 0x000fc00000000000 */
[----:B------:R-:W-:-:S00]  /*bdb0*/  NOP ;  /* 0x0000000000007918 */ /* 0x000fc00000000000 */
[----:B------:R-:W-:-:S00]  /*bdc0*/  NOP ;  /* 0x0000000000007918 */ /* 0x000fc00000000000 */
[----:B------:R-:W-:-:S00]  /*bdd0*/  NOP ;  /* 0x0000000000007918 */ /* 0x000fc00000000000 */
[----:B------:R-:W-:-:S00]  /*bde0*/  NOP ;  /* 0x0000000000007918 */ /* 0x000fc00000000000 */
[----:B------:R-:W-:-:S00]  /*bdf0*/  NOP ;  /* 0x0000000000007918 */ /* 0x000fc00000000000 */
.L_x_5:


//--------------------- .nv.shared.matmul_kernel  --------------------------
	.section	.nv.shared.matmul_kernel,"aw",@nobits
	.sectionflags	@""
	.align	16
